//
// Generated by NVIDIA NVVM Compiler
//
// Compiler Build ID: CL-36424714
// Cuda compilation tools, release 13.0, V13.0.88
// Based on NVVM 20.0.0
//

.version 9.0
.target sm_100
.address_size 64

	// .globl	_Z8init_rngP17curandStateXORWOWyi
.global .align 4 .b8 precalc_xorwow_matrix[102400];
.global .align 4 .b8 precalc_xorwow_offset_matrix[102400];
.global .align 4 .b8 mrg32k3aM1[2304];
.global .align 4 .b8 mrg32k3aM2[2304];
.global .align 4 .b8 mrg32k3aM1SubSeq[2016];
.global .align 4 .b8 mrg32k3aM2SubSeq[2016];
.global .align 4 .b8 mrg32k3aM1Seq[2304];
.global .align 4 .b8 mrg32k3aM2Seq[2304];
.const .align 8 .b8 __cr_lgamma_table[72];

.visible .entry _Z8init_rngP17curandStateXORWOWyi(
	.param .u64 .ptr .align 1 _Z8init_rngP17curandStateXORWOWyi_param_0,
	.param .u64 _Z8init_rngP17curandStateXORWOWyi_param_1,
	.param .u32 _Z8init_rngP17curandStateXORWOWyi_param_2
)
{
	.reg .pred 	%p<25>;
	.reg .b32 	%r<415>;
	.reg .b64 	%rd<19>;

	ld.param.u64 	%rd8, [_Z8init_rngP17curandStateXORWOWyi_param_0];
	ld.param.u64 	%rd9, [_Z8init_rngP17curandStateXORWOWyi_param_1];
	ld.param.u32 	%r183, [_Z8init_rngP17curandStateXORWOWyi_param_2];
	mov.u32 	%r184, %ctaid.x;
	mov.u32 	%r185, %ntid.x;
	mov.u32 	%r186, %tid.x;
	mad.lo.s32 	%r1, %r184, %r185, %r186;
	mul.lo.s32 	%r187, %r183, %r183;
	setp.ge.s32 	%p1, %r1, %r187;
	@%p1 bra 	$L__BB0_44;
	cvta.to.global.u64 	%rd10, %rd8;
	cvt.s64.s32 	%rd18, %r1;
	mul.wide.s32 	%rd11, %r1, 48;
	add.s64 	%rd2, %rd10, %rd11;
	cvt.u32.u64 	%r188, %rd9;
	xor.b32  	%r189, %r188, -1429050551;
	mul.lo.s32 	%r190, %r189, 1099087573;
	{ .reg .b32 tmp; mov.b64 {tmp, %r191}, %rd9; }
	xor.b32  	%r192, %r191, -136515619;
	mul.lo.s32 	%r193, %r192, -1703105765;
	add.s32 	%r194, %r190, %r193;
	add.s32 	%r195, %r194, 6615241;
	add.s32 	%r196, %r190, 123456789;
	st.global.v2.u32 	[%rd2], {%r195, %r196};
	xor.b32  	%r197, %r190, 362436069;
	add.s32 	%r198, %r193, 521288629;
	st.global.v2.u32 	[%rd2+8], {%r197, %r198};
	xor.b32  	%r199, %r193, 88675123;
	add.s32 	%r200, %r190, 5783321;
	st.global.v2.u32 	[%rd2+16], {%r199, %r200};
	setp.eq.s32 	%p2, %r1, 0;
	@%p2 bra 	$L__BB0_43;
	mov.b32 	%r321, 0;
$L__BB0_3:
	and.b64  	%rd4, %rd18, 3;
	setp.eq.s64 	%p3, %rd4, 0;
	@%p3 bra 	$L__BB0_42;
	mul.wide.u32 	%rd12, %r321, 3200;
	mov.u64 	%rd13, precalc_xorwow_matrix;
	add.s64 	%rd5, %rd13, %rd12;
	cvt.u32.u64 	%r3, %rd4;
	mov.b32 	%r322, 0;
$L__BB0_5:
	mov.b32 	%r335, 0;
	mov.u32 	%r336, %r335;
	mov.u32 	%r337, %r335;
	mov.u32 	%r338, %r335;
	mov.u32 	%r339, %r335;
	mov.u32 	%r328, %r335;
$L__BB0_6:
	mul.wide.u32 	%rd14, %r328, 4;
	add.s64 	%rd15, %rd2, %rd14;
	ld.global.u32 	%r11, [%rd15+4];
	shl.b32 	%r12, %r328, 5;
	mov.b32 	%r334, 0;
$L__BB0_7:
	.pragma "nounroll";
	shr.u32 	%r205, %r11, %r334;
	and.b32  	%r206, %r205, 1;
	setp.eq.b32 	%p4, %r206, 1;
	not.pred 	%p5, %p4;
	add.s32 	%r207, %r12, %r334;
	mul.lo.s32 	%r208, %r207, 5;
	mul.wide.u32 	%rd16, %r208, 4;
	add.s64 	%rd6, %rd5, %rd16;
	@%p5 bra 	$L__BB0_9;
	ld.global.u32 	%r209, [%rd6];
	xor.b32  	%r339, %r339, %r209;
	ld.global.u32 	%r210, [%rd6+4];
	xor.b32  	%r338, %r338, %r210;
	ld.global.u32 	%r211, [%rd6+8];
	xor.b32  	%r337, %r337, %r211;
	ld.global.u32 	%r212, [%rd6+12];
	xor.b32  	%r336, %r336, %r212;
	ld.global.u32 	%r213, [%rd6+16];
	xor.b32  	%r335, %r335, %r213;
$L__BB0_9:
	and.b32  	%r215, %r205, 2;
	setp.eq.s32 	%p6, %r215, 0;
	@%p6 bra 	$L__BB0_11;
	ld.global.u32 	%r216, [%rd6+20];
	xor.b32  	%r339, %r339, %r216;
	ld.global.u32 	%r217, [%rd6+24];
	xor.b32  	%r338, %r338, %r217;
	ld.global.u32 	%r218, [%rd6+28];
	xor.b32  	%r337, %r337, %r218;
	ld.global.u32 	%r219, [%rd6+32];
	xor.b32  	%r336, %r336, %r219;
	ld.global.u32 	%r220, [%rd6+36];
	xor.b32  	%r335, %r335, %r220;
$L__BB0_11:
	and.b32  	%r222, %r205, 4;
	setp.eq.s32 	%p7, %r222, 0;
	@%p7 bra 	$L__BB0_13;
	ld.global.u32 	%r223, [%rd6+40];
	xor.b32  	%r339, %r339, %r223;
	ld.global.u32 	%r224, [%rd6+44];
	xor.b32  	%r338, %r338, %r224;
	ld.global.u32 	%r225, [%rd6+48];
	xor.b32  	%r337, %r337, %r225;
	ld.global.u32 	%r226, [%rd6+52];
	xor.b32  	%r336, %r336, %r226;
	ld.global.u32 	%r227, [%rd6+56];
	xor.b32  	%r335, %r335, %r227;
$L__BB0_13:
	and.b32  	%r229, %r205, 8;
	setp.eq.s32 	%p8, %r229, 0;
	@%p8 bra 	$L__BB0_15;
	ld.global.u32 	%r230, [%rd6+60];
	xor.b32  	%r339, %r339, %r230;
	ld.global.u32 	%r231, [%rd6+64];
	xor.b32  	%r338, %r338, %r231;
	ld.global.u32 	%r232, [%rd6+68];
	xor.b32  	%r337, %r337, %r232;
	ld.global.u32 	%r233, [%rd6+72];
	xor.b32  	%r336, %r336, %r233;
	ld.global.u32 	%r234, [%rd6+76];
	xor.b32  	%r335, %r335, %r234;
$L__BB0_15:
	and.b32  	%r236, %r205, 16;
	setp.eq.s32 	%p9, %r236, 0;
	@%p9 bra 	$L__BB0_17;
	ld.global.u32 	%r237, [%rd6+80];
	xor.b32  	%r339, %r339, %r237;
	ld.global.u32 	%r238, [%rd6+84];
	xor.b32  	%r338, %r338, %r238;
	ld.global.u32 	%r239, [%rd6+88];
	xor.b32  	%r337, %r337, %r239;
	ld.global.u32 	%r240, [%rd6+92];
	xor.b32  	%r336, %r336, %r240;
	ld.global.u32 	%r241, [%rd6+96];
	xor.b32  	%r335, %r335, %r241;
$L__BB0_17:
	and.b32  	%r243, %r205, 32;
	setp.eq.s32 	%p10, %r243, 0;
	@%p10 bra 	$L__BB0_19;
	ld.global.u32 	%r244, [%rd6+100];
	xor.b32  	%r339, %r339, %r244;
	ld.global.u32 	%r245, [%rd6+104];
	xor.b32  	%r338, %r338, %r245;
	ld.global.u32 	%r246, [%rd6+108];
	xor.b32  	%r337, %r337, %r246;
	ld.global.u32 	%r247, [%rd6+112];
	xor.b32  	%r336, %r336, %r247;
	ld.global.u32 	%r248, [%rd6+116];
	xor.b32  	%r335, %r335, %r248;
$L__BB0_19:
	and.b32  	%r250, %r205, 64;
	setp.eq.s32 	%p11, %r250, 0;
	@%p11 bra 	$L__BB0_21;
	ld.global.u32 	%r251, [%rd6+120];
	xor.b32  	%r339, %r339, %r251;
	ld.global.u32 	%r252, [%rd6+124];
	xor.b32  	%r338, %r338, %r252;
	ld.global.u32 	%r253, [%rd6+128];
	xor.b32  	%r337, %r337, %r253;
	ld.global.u32 	%r254, [%rd6+132];
	xor.b32  	%r336, %r336, %r254;
	ld.global.u32 	%r255, [%rd6+136];
	xor.b32  	%r335, %r335, %r255;
$L__BB0_21:
	and.b32  	%r257, %r205, 128;
	setp.eq.s32 	%p12, %r257, 0;
	@%p12 bra 	$L__BB0_23;
	ld.global.u32 	%r258, [%rd6+140];
	xor.b32  	%r339, %r339, %r258;
	ld.global.u32 	%r259, [%rd6+144];
	xor.b32  	%r338, %r338, %r259;
	ld.global.u32 	%r260, [%rd6+148];
	xor.b32  	%r337, %r337, %r260;
	ld.global.u32 	%r261, [%rd6+152];
	xor.b32  	%r336, %r336, %r261;
	ld.global.u32 	%r262, [%rd6+156];
	xor.b32  	%r335, %r335, %r262;
$L__BB0_23:
	and.b32  	%r264, %r205, 256;
	setp.eq.s32 	%p13, %r264, 0;
	@%p13 bra 	$L__BB0_25;
	ld.global.u32 	%r265, [%rd6+160];
	xor.b32  	%r339, %r339, %r265;
	ld.global.u32 	%r266, [%rd6+164];
	xor.b32  	%r338, %r338, %r266;
	ld.global.u32 	%r267, [%rd6+168];
	xor.b32  	%r337, %r337, %r267;
	ld.global.u32 	%r268, [%rd6+172];
	xor.b32  	%r336, %r336, %r268;
	ld.global.u32 	%r269, [%rd6+176];
	xor.b32  	%r335, %r335, %r269;
$L__BB0_25:
	and.b32  	%r271, %r205, 512;
	setp.eq.s32 	%p14, %r271, 0;
	@%p14 bra 	$L__BB0_27;
	ld.global.u32 	%r272, [%rd6+180];
	xor.b32  	%r339, %r339, %r272;
	ld.global.u32 	%r273, [%rd6+184];
	xor.b32  	%r338, %r338, %r273;
	ld.global.u32 	%r274, [%rd6+188];
	xor.b32  	%r337, %r337, %r274;
	ld.global.u32 	%r275, [%rd6+192];
	xor.b32  	%r336, %r336, %r275;
	ld.global.u32 	%r276, [%rd6+196];
	xor.b32  	%r335, %r335, %r276;
$L__BB0_27:
	and.b32  	%r278, %r205, 1024;
	setp.eq.s32 	%p15, %r278, 0;
	@%p15 bra 	$L__BB0_29;
	ld.global.u32 	%r279, [%rd6+200];
	xor.b32  	%r339, %r339, %r279;
	ld.global.u32 	%r280, [%rd6+204];
	xor.b32  	%r338, %r338, %r280;
	ld.global.u32 	%r281, [%rd6+208];
	xor.b32  	%r337, %r337, %r281;
	ld.global.u32 	%r282, [%rd6+212];
	xor.b32  	%r336, %r336, %r282;
	ld.global.u32 	%r283, [%rd6+216];
	xor.b32  	%r335, %r335, %r283;
$L__BB0_29:
	and.b32  	%r285, %r205, 2048;
	setp.eq.s32 	%p16, %r285, 0;
	@%p16 bra 	$L__BB0_31;
	ld.global.u32 	%r286, [%rd6+220];
	xor.b32  	%r339, %r339, %r286;
	ld.global.u32 	%r287, [%rd6+224];
	xor.b32  	%r338, %r338, %r287;
	ld.global.u32 	%r288, [%rd6+228];
	xor.b32  	%r337, %r337, %r288;
	ld.global.u32 	%r289, [%rd6+232];
	xor.b32  	%r336, %r336, %r289;
	ld.global.u32 	%r290, [%rd6+236];
	xor.b32  	%r335, %r335, %r290;
$L__BB0_31:
	and.b32  	%r292, %r205, 4096;
	setp.eq.s32 	%p17, %r292, 0;
	@%p17 bra 	$L__BB0_33;
	ld.global.u32 	%r293, [%rd6+240];
	xor.b32  	%r339, %r339, %r293;
	ld.global.u32 	%r294, [%rd6+244];
	xor.b32  	%r338, %r338, %r294;
	ld.global.u32 	%r295, [%rd6+248];
	xor.b32  	%r337, %r337, %r295;
	ld.global.u32 	%r296, [%rd6+252];
	xor.b32  	%r336, %r336, %r296;
	ld.global.u32 	%r297, [%rd6+256];
	xor.b32  	%r335, %r335, %r297;
$L__BB0_33:
	and.b32  	%r299, %r205, 8192;
	setp.eq.s32 	%p18, %r299, 0;
	@%p18 bra 	$L__BB0_35;
	ld.global.u32 	%r300, [%rd6+260];
	xor.b32  	%r339, %r339, %r300;
	ld.global.u32 	%r301, [%rd6+264];
	xor.b32  	%r338, %r338, %r301;
	ld.global.u32 	%r302, [%rd6+268];
	xor.b32  	%r337, %r337, %r302;
	ld.global.u32 	%r303, [%rd6+272];
	xor.b32  	%r336, %r336, %r303;
	ld.global.u32 	%r304, [%rd6+276];
	xor.b32  	%r335, %r335, %r304;
$L__BB0_35:
	and.b32  	%r306, %r205, 16384;
	setp.eq.s32 	%p19, %r306, 0;
	@%p19 bra 	$L__BB0_37;
	ld.global.u32 	%r307, [%rd6+280];
	xor.b32  	%r339, %r339, %r307;
	ld.global.u32 	%r308, [%rd6+284];
	xor.b32  	%r338, %r338, %r308;
	ld.global.u32 	%r309, [%rd6+288];
	xor.b32  	%r337, %r337, %r309;
	ld.global.u32 	%r310, [%rd6+292];
	xor.b32  	%r336, %r336, %r310;
	ld.global.u32 	%r311, [%rd6+296];
	xor.b32  	%r335, %r335, %r311;
$L__BB0_37:
	and.b32  	%r313, %r205, 32768;
	setp.eq.s32 	%p20, %r313, 0;
	@%p20 bra 	$L__BB0_39;
	ld.global.u32 	%r314, [%rd6+300];
	xor.b32  	%r339, %r339, %r314;
	ld.global.u32 	%r315, [%rd6+304];
	xor.b32  	%r338, %r338, %r315;
	ld.global.u32 	%r316, [%rd6+308];
	xor.b32  	%r337, %r337, %r316;
	ld.global.u32 	%r317, [%rd6+312];
	xor.b32  	%r336, %r336, %r317;
	ld.global.u32 	%r318, [%rd6+316];
	xor.b32  	%r335, %r335, %r318;
$L__BB0_39:
	add.s32 	%r334, %r334, 16;
	setp.ne.s32 	%p21, %r334, 32;
	@%p21 bra 	$L__BB0_7;
	mad.lo.s32 	%r319, %r328, -31, %r12;
	add.s32 	%r328, %r319, 1;
	setp.ne.s32 	%p22, %r328, 5;
	@%p22 bra 	$L__BB0_6;
	st.global.u32 	[%rd2+4], %r339;
	st.global.u32 	[%rd2+8], %r338;
	st.global.u32 	[%rd2+12], %r337;
	st.global.u32 	[%rd2+16], %r336;
	st.global.u32 	[%rd2+20], %r335;
	add.s32 	%r322, %r322, 1;
	setp.lt.u32 	%p23, %r322, %r3;
	@%p23 bra 	$L__BB0_5;
$L__BB0_42:
	shr.u64 	%rd7, %rd18, 2;
	add.s32 	%r321, %r321, 1;
	setp.gt.u64 	%p24, %rd18, 3;
	mov.u64 	%rd18, %rd7;
	@%p24 bra 	$L__BB0_3;
$L__BB0_43:
	mov.b32 	%r320, 0;
	st.global.v2.u32 	[%rd2+24], {%r320, %r320};
	st.global.u32 	[%rd2+32], %r320;
	mov.b64 	%rd17, 0;
	st.global.u64 	[%rd2+40], %rd17;
$L__BB0_44:
	ret;

}
	// .globl	_Z17init_spins_randomPaP17curandStateXORWOWi
.visible .entry _Z17init_spins_randomPaP17curandStateXORWOWi(
	.param .u64 .ptr .align 1 _Z17init_spins_randomPaP17curandStateXORWOWi_param_0,
	.param .u64 .ptr .align 1 _Z17init_spins_randomPaP17curandStateXORWOWi_param_1,
	.param .u32 _Z17init_spins_randomPaP17curandStateXORWOWi_param_2
)
{
	.reg .pred 	%p<3>;
	.reg .b16 	%rs<2>;
	.reg .b32 	%r<22>;
	.reg .b32 	%f<3>;
	.reg .b64 	%rd<9>;

	ld.param.u64 	%rd1, [_Z17init_spins_randomPaP17curandStateXORWOWi_param_0];
	ld.param.u64 	%rd2, [_Z17init_spins_randomPaP17curandStateXORWOWi_param_1];
	ld.param.u32 	%r2, [_Z17init_spins_randomPaP17curandStateXORWOWi_param_2];
	mov.u32 	%r3, %ctaid.x;
	mov.u32 	%r4, %ntid.x;
	mov.u32 	%r5, %tid.x;
	mad.lo.s32 	%r1, %r3, %r4, %r5;
	mul.lo.s32 	%r6, %r2, %r2;
	setp.ge.s32 	%p1, %r1, %r6;
	@%p1 bra 	$L__BB1_2;
	cvta.to.global.u64 	%rd3, %rd2;
	cvta.to.global.u64 	%rd4, %rd1;
	cvt.s64.s32 	%rd5, %r1;
	mul.wide.s32 	%rd6, %r1, 48;
	add.s64 	%rd7, %rd3, %rd6;
	ld.global.v2.u32 	{%r7, %r8}, [%rd7];
	shr.u32 	%r9, %r8, 2;
	xor.b32  	%r10, %r9, %r8;
	ld.global.v2.u32 	{%r11, %r12}, [%rd7+8];
	ld.global.v2.u32 	{%r13, %r14}, [%rd7+16];
	st.global.v2.u32 	[%rd7+8], {%r12, %r13};
	shl.b32 	%r15, %r14, 4;
	shl.b32 	%r16, %r10, 1;
	xor.b32  	%r17, %r16, %r15;
	xor.b32  	%r18, %r17, %r10;
	xor.b32  	%r19, %r18, %r14;
	st.global.v2.u32 	[%rd7+16], {%r14, %r19};
	add.s32 	%r20, %r7, 362437;
	st.global.v2.u32 	[%rd7], {%r20, %r11};
	add.s32 	%r21, %r19, %r20;
	cvt.rn.f32.u32 	%f1, %r21;
	fma.rn.f32 	%f2, %f1, 0f2F800000, 0f2F000000;
	setp.lt.f32 	%p2, %f2, 0f3F000000;
	selp.b16 	%rs1, -1, 1, %p2;
	add.s64 	%rd8, %rd4, %rd5;
	st.global.u8 	[%rd8], %rs1;
$L__BB1_2:
	ret;

}
	// .globl	_Z23metropolis_update_colorPaP17curandStateXORWOWfii
.visible .entry _Z23metropolis_update_colorPaP17curandStateXORWOWfii(
	.param .u64 .ptr .align 1 _Z23metropolis_update_colorPaP17curandStateXORWOWfii_param_0,
	.param .u64 .ptr .align 1 _Z23metropolis_update_colorPaP17curandStateXORWOWfii_param_1,
	.param .f32 _Z23metropolis_update_colorPaP17curandStateXORWOWfii_param_2,
	.param .u32 _Z23metropolis_update_colorPaP17curandStateXORWOWfii_param_3,
	.param .u32 _Z23metropolis_update_colorPaP17curandStateXORWOWfii_param_4
)
{
	.reg .pred 	%p<15>;
	.reg .b16 	%rs<12>;
	.reg .b32 	%r<67>;
	.reg .b32 	%f<19>;
	.reg .b64 	%rd<17>;

	ld.param.u64 	%rd2, [_Z23metropolis_update_colorPaP17curandStateXORWOWfii_param_0];
	ld.param.u64 	%rd3, [_Z23metropolis_update_colorPaP17curandStateXORWOWfii_param_1];
	ld.param.f32 	%f1, [_Z23metropolis_update_colorPaP17curandStateXORWOWfii_param_2];
	ld.param.u32 	%r5, [_Z23metropolis_update_colorPaP17curandStateXORWOWfii_param_3];
	ld.param.u32 	%r6, [_Z23metropolis_update_colorPaP17curandStateXORWOWfii_param_4];
	mov.u32 	%r7, %ctaid.x;
	mov.u32 	%r8, %ntid.x;
	mov.u32 	%r9, %tid.x;
	mad.lo.s32 	%r1, %r7, %r8, %r9;
	mul.lo.s32 	%r10, %r5, %r5;
	setp.ge.s32 	%p1, %r1, %r10;
	@%p1 bra 	$L__BB2_6;
	div.s32 	%r3, %r1, %r5;
	mul.lo.s32 	%r11, %r3, %r5;
	sub.s32 	%r2, %r1, %r11;
	add.s32 	%r12, %r3, %r2;
	and.b32  	%r13, %r12, 1;
	setp.ne.s32 	%p2, %r13, %r6;
	@%p2 bra 	$L__BB2_6;
	cvta.to.global.u64 	%rd4, %rd2;
	cvt.s64.s32 	%rd5, %r1;
	add.s64 	%rd1, %rd4, %rd5;
	ld.global.s8 	%rs1, [%rd1];
	setp.lt.s32 	%p3, %r2, -1;
	selp.b32 	%r14, %r5, 0, %p3;
	add.s32 	%r15, %r2, %r14;
	add.s32 	%r16, %r15, 1;
	setp.lt.s32 	%p4, %r16, %r5;
	selp.b32 	%r17, 0, %r5, %p4;
	sub.s32 	%r18, %r16, %r17;
	shr.s32 	%r19, %r3, 31;
	and.b32  	%r20, %r19, %r5;
	add.s32 	%r21, %r20, %r3;
	setp.lt.s32 	%p5, %r21, %r5;
	selp.b32 	%r22, 0, %r5, %p5;
	sub.s32 	%r23, %r21, %r22;
	mul.lo.s32 	%r24, %r23, %r5;
	add.s32 	%r25, %r18, %r24;
	cvt.s64.s32 	%rd6, %r25;
	add.s64 	%rd7, %rd4, %rd6;
	ld.global.u8 	%rs2, [%rd7];
	setp.gt.s32 	%p6, %r2, 0;
	selp.b32 	%r26, 0, %r5, %p6;
	add.s32 	%r27, %r2, %r26;
	add.s32 	%r28, %r27, -1;
	setp.lt.s32 	%p7, %r28, %r5;
	selp.b32 	%r29, 0, %r5, %p7;
	sub.s32 	%r30, %r28, %r29;
	add.s32 	%r31, %r30, %r24;
	cvt.s64.s32 	%rd8, %r31;
	add.s64 	%rd9, %rd4, %rd8;
	ld.global.u8 	%rs3, [%rd9];
	add.s16 	%rs4, %rs3, %rs2;
	setp.lt.s32 	%p8, %r3, -1;
	selp.b32 	%r32, %r5, 0, %p8;
	add.s32 	%r33, %r3, %r32;
	shr.s32 	%r34, %r2, 31;
	and.b32  	%r35, %r34, %r5;
	add.s32 	%r36, %r35, %r2;
	setp.lt.s32 	%p9, %r36, %r5;
	selp.b32 	%r37, 0, %r5, %p9;
	sub.s32 	%r38, %r36, %r37;
	add.s32 	%r39, %r33, 1;
	setp.lt.s32 	%p10, %r39, %r5;
	selp.b32 	%r40, 0, %r5, %p10;
	sub.s32 	%r41, %r39, %r40;
	mad.lo.s32 	%r42, %r41, %r5, %r38;
	cvt.s64.s32 	%rd10, %r42;
	add.s64 	%rd11, %rd4, %rd10;
	ld.global.u8 	%rs5, [%rd11];
	add.s16 	%rs6, %rs4, %rs5;
	setp.gt.s32 	%p11, %r3, 0;
	selp.b32 	%r43, 0, %r5, %p11;
	add.s32 	%r44, %r3, %r43;
	add.s32 	%r45, %r44, -1;
	setp.lt.s32 	%p12, %r45, %r5;
	selp.b32 	%r46, 0, %r5, %p12;
	sub.s32 	%r47, %r45, %r46;
	mad.lo.s32 	%r48, %r47, %r5, %r38;
	cvt.s64.s32 	%rd12, %r48;
	add.s64 	%rd13, %rd4, %rd12;
	ld.global.u8 	%rs7, [%rd13];
	add.s16 	%rs8, %rs6, %rs7;
	cvt.s16.s8 	%rs9, %rs8;
	mul.wide.s16 	%r49, %rs1, %rs9;
	shl.b32 	%r4, %r49, 1;
	setp.gt.s32 	%p13, %r4, 0;
	@%p13 bra 	$L__BB2_4;
	neg.s16 	%rs11, %rs1;
	st.global.u8 	[%rd1], %rs11;
	bra.uni 	$L__BB2_6;
$L__BB2_4:
	cvta.to.global.u64 	%rd14, %rd3;
	mul.wide.s32 	%rd15, %r1, 48;
	add.s64 	%rd16, %rd14, %rd15;
	ld.global.v2.u32 	{%r50, %r51}, [%rd16];
	shr.u32 	%r52, %r51, 2;
	xor.b32  	%r53, %r52, %r51;
	ld.global.v2.u32 	{%r54, %r55}, [%rd16+8];
	ld.global.v2.u32 	{%r56, %r57}, [%rd16+16];
	st.global.v2.u32 	[%rd16+8], {%r55, %r56};
	shl.b32 	%r58, %r57, 4;
	shl.b32 	%r59, %r53, 1;
	xor.b32  	%r60, %r59, %r58;
	xor.b32  	%r61, %r60, %r53;
	xor.b32  	%r62, %r61, %r57;
	st.global.v2.u32 	[%rd16+16], {%r57, %r62};
	add.s32 	%r63, %r50, 362437;
	st.global.v2.u32 	[%rd16], {%r63, %r54};
	add.s32 	%r64, %r62, %r63;
	cvt.rn.f32.u32 	%f2, %r64;
	fma.rn.f32 	%f3, %f2, 0f2F800000, 0f2F000000;
	neg.f32 	%f4, %f1;
	cvt.rn.f32.u32 	%f5, %r4;
	mul.f32 	%f6, %f4, %f5;
	fma.rn.f32 	%f7, %f6, 0f3BBB989D, 0f3F000000;
	cvt.sat.f32.f32 	%f8, %f7;
	mov.f32 	%f9, 0f4B400001;
	mov.f32 	%f10, 0f437C0000;
	fma.rm.f32 	%f11, %f8, %f10, %f9;
	add.f32 	%f12, %f11, 0fCB40007F;
	neg.f32 	%f13, %f12;
	fma.rn.f32 	%f14, %f6, 0f3FB8AA3B, %f13;
	fma.rn.f32 	%f15, %f6, 0f32A57060, %f14;
	mov.b32 	%r65, %f11;
	shl.b32 	%r66, %r65, 23;
	mov.b32 	%f16, %r66;
	ex2.approx.ftz.f32 	%f17, %f15;
	mul.f32 	%f18, %f17, %f16;
	setp.geu.f32 	%p14, %f3, %f18;
	@%p14 bra 	$L__BB2_6;
	neg.s16 	%rs10, %rs1;
	st.global.u8 	[%rd1], %rs10;
$L__BB2_6:
	ret;

}
	// .globl	_Z21compute_magnetizationPaPii
.visible .entry _Z21compute_magnetizationPaPii(
	.param .u64 .ptr .align 1 _Z21compute_magnetizationPaPii_param_0,
	.param .u64 .ptr .align 1 _Z21compute_magnetizationPaPii_param_1,
	.param .u32 _Z21compute_magnetizationPaPii_param_2
)
{
	.reg .pred 	%p<2>;
	.reg .b32 	%r<9>;
	.reg .b64 	%rd<7>;

	ld.param.u64 	%rd1, [_Z21compute_magnetizationPaPii_param_0];
	ld.param.u64 	%rd2, [_Z21compute_magnetizationPaPii_param_1];
	ld.param.u32 	%r2, [_Z21compute_magnetizationPaPii_param_2];
	mov.u32 	%r3, %ctaid.x;
	mov.u32 	%r4, %ntid.x;
	mov.u32 	%r5, %tid.x;
	mad.lo.s32 	%r1, %r3, %r4, %r5;
	mul.lo.s32 	%r6, %r2, %r2;
	setp.ge.s32 	%p1, %r1, %r6;
	@%p1 bra 	$L__BB3_2;
	cvta.to.global.u64 	%rd3, %rd1;
	cvta.to.global.u64 	%rd4, %rd2;
	cvt.s64.s32 	%rd5, %r1;
	add.s64 	%rd6, %rd3, %rd5;
	ld.global.s8 	%r7, [%rd6];
	atom.global.add.u32 	%r8, [%rd4], %r7;
$L__BB3_2:
	ret;

}


// ===== COMPILED SASS (sm_100) =====

	.target	sm_100

	.elftype	@"ET_EXEC"


//--------------------- .note.nv.tkinfo           --------------------------
	.section	.note.nv.tkinfo,"",@"SHT_NOTE"
	.sectionflags	@"SHF_NOTE_NV_TKINFO"
	.tkinfo
        /*0018*/ 	.word	0x00000002
        /*0030*/ 	.string	""
        /*0030*/ 	.string	"ptxas"
        /*0030*/ 	.string	"Cuda compilation tools, release 13.0, V13.0.88"
        /*0030*/ 	.string	"Build cuda_13.0.r13.0/compiler.36424714_0"
        /*0030*/ 	.string	"-arch sm_100 -m 64 "



//--------------------- .note.nv.cuinfo           --------------------------
	.section	.note.nv.cuinfo,"",@"SHT_NOTE"
	.sectionflags	@"SHF_NOTE_NV_CUINFO"
        /*0018*/ 	.short	0x0002
        /*001a*/ 	.short	0x0064
        /*001c*/ 	.short	0x0082
	.zero		2


//--------------------- .nv.info                  --------------------------
	.section	.nv.info,"",@"SHT_CUDA_INFO"
	.align	4


	//----- nvinfo : EIATTR_REGCOUNT
	.align		4
        /*0000*/ 	.byte	0x04, 0x2f
        /*0002*/ 	.short	(.L_10 - .L_9)
	.align		4
.L_9:
        /*0004*/ 	.word	index@(_Z8init_rngP17curandStateXORWOWyi)
        /*0008*/ 	.word	0x0000001f


	//----- nvinfo : EIATTR_FRAME_SIZE
	.align		4
.L_10:
        /*000c*/ 	.byte	0x04, 0x11
        /*000e*/ 	.short	(.L_12 - .L_11)
	.align		4
.L_11:
        /*0010*/ 	.word	index@(_Z8init_rngP17curandStateXORWOWyi)
        /*0014*/ 	.word	0x00000000


	//----- nvinfo : EIATTR_REGCOUNT
	.align		4
.L_12:
        /*0018*/ 	.byte	0x04, 0x2f
        /*001a*/ 	.short	(.L_14 - .L_13)
	.align		4
.L_13:
        /*001c*/ 	.word	index@(_Z17init_spins_randomPaP17curandStateXORWOWi)
        /*0020*/ 	.word	0x00000012


	//----- nvinfo : EIATTR_FRAME_SIZE
	.align		4
.L_14:
        /*0024*/ 	.byte	0x04, 0x11
        /*0026*/ 	.short	(.L_16 - .L_15)
	.align		4
.L_15:
        /*0028*/ 	.word	index@(_Z17init_spins_randomPaP17curandStateXORWOWi)
        /*002c*/ 	.word	0x00000000


	//----- nvinfo : EIATTR_REGCOUNT
	.align		4
.L_16:
        /*0030*/ 	.byte	0x04, 0x2f
        /*0032*/ 	.short	(.L_18 - .L_17)
	.align		4
.L_17:
        /*0034*/ 	.word	index@(_Z23metropolis_update_colorPaP17curandStateXORWOWfii)
        /*0038*/ 	.word	0x00000016


	//----- nvinfo : EIATTR_FRAME_SIZE
	.align		4
.L_18:
        /*003c*/ 	.byte	0x04, 0x11
        /*003e*/ 	.short	(.L_20 - .L_19)
	.align		4
.L_19:
        /*0040*/ 	.word	index@(_Z23metropolis_update_colorPaP17curandStateXORWOWfii)
        /*0044*/ 	.word	0x00000000


	//----- nvinfo : EIATTR_REGCOUNT
	.align		4
.L_20:
        /*0048*/ 	.byte	0x04, 0x2f
        /*004a*/ 	.short	(.L_22 - .L_21)
	.align		4
.L_21:
        /*004c*/ 	.word	index@(_Z21compute_magnetizationPaPii)
        /*0050*/ 	.word	0x0000000a


	//----- nvinfo : EIATTR_FRAME_SIZE
	.align		4
.L_22:
        /*0054*/ 	.byte	0x04, 0x11
        /*0056*/ 	.short	(.L_24 - .L_23)
	.align		4
.L_23:
        /*0058*/ 	.word	index@(_Z21compute_magnetizationPaPii)
        /*005c*/ 	.word	0x00000000


	//----- nvinfo : EIATTR_MIN_STACK_SIZE
	.align		4
.L_24:
        /*0060*/ 	.byte	0x04, 0x12
        /*0062*/ 	.short	(.L_26 - .L_25)
	.align		4
.L_25:
        /*0064*/ 	.word	index@(_Z21compute_magnetizationPaPii)
        /*0068*/ 	.word	0x00000000


	//----- nvinfo : EIATTR_MIN_STACK_SIZE
	.align		4
.L_26:
        /*006c*/ 	.byte	0x04, 0x12
        /*006e*/ 	.short	(.L_28 - .L_27)
	.align		4
.L_27:
        /*0070*/ 	.word	index@(_Z23metropolis_update_colorPaP17curandStateXORWOWfii)
        /*0074*/ 	.word	0x00000000


	//----- nvinfo : EIATTR_MIN_STACK_SIZE
	.align		4
.L_28:
        /*0078*/ 	.byte	0x04, 0x12
        /*007a*/ 	.short	(.L_30 - .L_29)
	.align		4
.L_29:
        /*007c*/ 	.word	index@(_Z17init_spins_randomPaP17curandStateXORWOWi)
        /*0080*/ 	.word	0x00000000


	//----- nvinfo : EIATTR_MIN_STACK_SIZE
	.align		4
.L_30:
        /*0084*/ 	.byte	0x04, 0x12
        /*0086*/ 	.short	(.L_32 - .L_31)
	.align		4
.L_31:
        /*0088*/ 	.word	index@(_Z8init_rngP17curandStateXORWOWyi)
        /*008c*/ 	.word	0x00000000
.L_32:


//--------------------- .nv.compat                --------------------------
	.section	.nv.compat,"",@"SHT_CUDA_COMPAT_INFO"
	.align	4
        /*0000*/ 	.byte	0x02, 0x09, 0x00, 0x00, 0x02, 0x02, 0x01, 0x00, 0x02, 0x05, 0x05, 0x00, 0x03, 0x07, 0x01, 0x01
        /*0010*/ 	.byte	0x02, 0x03, 0x00, 0x00, 0x02, 0x06, 0x01, 0x00, 0x04, 0x0b, 0x08, 0x00, 0x01, 0x00, 0x00, 0x00
        /*0020*/ 	.byte	0x00, 0x00, 0x00, 0x00


//--------------------- .nv.info._Z21compute_magnetizationPaPii --------------------------
	.section	.nv.info._Z21compute_magnetizationPaPii,"",@"SHT_CUDA_INFO"
	.sectionflags	@""
	.align	4


	//----- nvinfo : EIATTR_CUDA_API_VERSION
	.align		4
        /*0000*/ 	.byte	0x04, 0x37
        /*0002*/ 	.short	(.L_34 - .L_33)
.L_33:
        /*0004*/ 	.word	0x00000082


	//----- nvinfo : EIATTR_KPARAM_INFO
	.align		4
.L_34:
        /*0008*/ 	.byte	0x04, 0x17
        /*000a*/ 	.short	(.L_36 - .L_35)
.L_35:
        /*000c*/ 	.word	0x00000000
        /*0010*/ 	.short	0x0002
        /*0012*/ 	.short	0x0010
        /*0014*/ 	.byte	0x00, 0xf0, 0x11, 0x00


	//----- nvinfo : EIATTR_KPARAM_INFO
	.align		4
.L_36:
        /*0018*/ 	.byte	0x04, 0x17
        /*001a*/ 	.short	(.L_38 - .L_37)
.L_37:
        /*001c*/ 	.word	0x00000000
        /*0020*/ 	.short	0x0001
        /*0022*/ 	.short	0x0008
        /*0024*/ 	.byte	0x00, 0xf5, 0x21, 0x00


	//----- nvinfo : EIATTR_KPARAM_INFO
	.align		4
.L_38:
        /*0028*/ 	.byte	0x04, 0x17
        /*002a*/ 	.short	(.L_40 - .L_39)
.L_39:
        /*002c*/ 	.word	0x00000000
        /*0030*/ 	.short	0x0000
        /*0032*/ 	.short	0x0000
        /*0034*/ 	.byte	0x00, 0xf5, 0x21, 0x00


	//----- nvinfo : EIATTR_SPARSE_MMA_MASK
	.align		4
.L_40:
        /*0038*/ 	.byte	0x03, 0x50
        /*003a*/ 	.short	0x0000


	//----- nvinfo : EIATTR_MAXREG_COUNT
	.align		4
        /*003c*/ 	.byte	0x03, 0x1b
        /*003e*/ 	.short	0x00ff


	//----- nvinfo : EIATTR_MERCURY_ISA_VERSION
	.align		4
        /*0040*/ 	.byte	0x03, 0x5f
        /*0042*/ 	.short	0x0101


	//----- nvinfo : EIATTR_INT_WARP_WIDE_INSTR_OFFSETS
	.align		4
        /*0044*/ 	.byte	0x04, 0x31
        /*0046*/ 	.short	(.L_42 - .L_41)


	//   ....[0]....
.L_41:
        /*0048*/ 	.word	0x000000f0


	//   ....[1]....
        /*004c*/ 	.word	0x00000130


	//----- nvinfo : EIATTR_VRC_CTA_INIT_COUNT
	.align		4
.L_42:
        /*0050*/ 	.byte	0x02, 0x4a
	.zero		1
	.zero		1


	//----- nvinfo : EIATTR_EXIT_INSTR_OFFSETS
	.align		4
        /*0054*/ 	.byte	0x04, 0x1c
        /*0056*/ 	.short	(.L_44 - .L_43)


	//   ....[0]....
.L_43:
        /*0058*/ 	.word	0x00000080


	//   ....[1]....
        /*005c*/ 	.word	0x00000160


	//----- nvinfo : EIATTR_CBANK_PARAM_SIZE
	.align		4
.L_44:
        /*0060*/ 	.byte	0x03, 0x19
        /*0062*/ 	.short	0x0014


	//----- nvinfo : EIATTR_PARAM_CBANK
	.align		4
        /*0064*/ 	.byte	0x04, 0x0a
        /*0066*/ 	.short	(.L_46 - .L_45)
	.align		4
.L_45:
        /*0068*/ 	.word	index@(.nv.constant0._Z21compute_magnetizationPaPii)
        /*006c*/ 	.short	0x0380
        /*006e*/ 	.short	0x0014


	//----- nvinfo : EIATTR_SW_WAR
	.align		4
.L_46:
        /*0070*/ 	.byte	0x04, 0x36
        /*0072*/ 	.short	(.L_48 - .L_47)
.L_47:
        /*0074*/ 	.word	0x00000008
.L_48:


//--------------------- .nv.info._Z23metropolis_update_colorPaP17curandStateXORWOWfii --------------------------
	.section	.nv.info._Z23metropolis_update_colorPaP17curandStateXORWOWfii,"",@"SHT_CUDA_INFO"
	.sectionflags	@""
	.align	4


	//----- nvinfo : EIATTR_CUDA_API_VERSION
	.align		4
        /*0000*/ 	.byte	0x04, 0x37
        /*0002*/ 	.short	(.L_50 - .L_49)
.L_49:
        /*0004*/ 	.word	0x00000082


	//----- nvinfo : EIATTR_KPARAM_INFO
	.align		4
.L_50:
        /*0008*/ 	.byte	0x04, 0x17
        /*000a*/ 	.short	(.L_52 - .L_51)
.L_51:
        /*000c*/ 	.word	0x00000000
        /*0010*/ 	.short	0x0004
        /*0012*/ 	.short	0x0018
        /*0014*/ 	.byte	0x00, 0xf0, 0x11, 0x00


	//----- nvinfo : EIATTR_KPARAM_INFO
	.align		4
.L_52:
        /*0018*/ 	.byte	0x04, 0x17
        /*001a*/ 	.short	(.L_54 - .L_53)
.L_53:
        /*001c*/ 	.word	0x00000000
        /*0020*/ 	.short	0x0003
        /*0022*/ 	.short	0x0014
        /*0024*/ 	.byte	0x00, 0xf0, 0x11, 0x00


	//----- nvinfo : EIATTR_KPARAM_INFO
	.align		4
.L_54:
        /*0028*/ 	.byte	0x04, 0x17
        /*002a*/ 	.short	(.L_56 - .L_55)
.L_55:
        /*002c*/ 	.word	0x00000000
        /*0030*/ 	.short	0x0002
        /*0032*/ 	.short	0x0010
        /*0034*/ 	.byte	0x00, 0xf0, 0x11, 0x00


	//----- nvinfo : EIATTR_KPARAM_INFO
	.align		4
.L_56:
        /*0038*/ 	.byte	0x04, 0x17
        /*003a*/ 	.short	(.L_58 - .L_57)
.L_57:
        /*003c*/ 	.word	0x00000000
        /*0040*/ 	.short	0x0001
        /*0042*/ 	.short	0x0008
        /*0044*/ 	.byte	0x00, 0xf5, 0x21, 0x00


	//----- nvinfo : EIATTR_KPARAM_INFO
	.align		4
.L_58:
        /*0048*/ 	.byte	0x04, 0x17
        /*004a*/ 	.short	(.L_60 - .L_59)
.L_59:
        /*004c*/ 	.word	0x00000000
        /*0050*/ 	.short	0x0000
        /*0052*/ 	.short	0x0000
        /*0054*/ 	.byte	0x00, 0xf5, 0x21, 0x00


	//----- nvinfo : EIATTR_SPARSE_MMA_MASK
	.align		4
.L_60:
        /*0058*/ 	.byte	0x03, 0x50
        /*005a*/ 	.short	0x0000


	//----- nvinfo : EIATTR_MAXREG_COUNT
	.align		4
        /*005c*/ 	.byte	0x03, 0x1b
        /*005e*/ 	.short	0x00ff


	//----- nvinfo : EIATTR_MERCURY_ISA_VERSION
	.align		4
        /*0060*/ 	.byte	0x03, 0x5f
        /*0062*/ 	.short	0x0101


	//----- nvinfo : EIATTR_VRC_CTA_INIT_COUNT
	.align		4
        /*0064*/ 	.byte	0x02, 0x4a
	.zero		1
	.zero		1


	//----- nvinfo : EIATTR_EXIT_INSTR_OFFSETS
	.align		4
        /*0068*/ 	.byte	0x04, 0x1c
        /*006a*/ 	.short	(.L_62 - .L_61)


	//   ....[0]....
.L_61:
        /*006c*/ 	.word	0x00000080


	//   ....[1]....
        /*0070*/ 	.word	0x00000270


	//   ....[2]....
        /*0074*/ 	.word	0x000006a0


	//   ....[3]....
        /*0078*/ 	.word	0x00000900


	//   ....[4]....
        /*007c*/ 	.word	0x00000940


	//----- nvinfo : EIATTR_CBANK_PARAM_SIZE
	.align		4
.L_62:
        /*0080*/ 	.byte	0x03, 0x19
        /*0082*/ 	.short	0x001c


	//----- nvinfo : EIATTR_PARAM_CBANK
	.align		4
        /*0084*/ 	.byte	0x04, 0x0a
        /*0086*/ 	.short	(.L_64 - .L_63)
	.align		4
.L_63:
        /*0088*/ 	.word	index@(.nv.constant0._Z23metropolis_update_colorPaP17curandStateXORWOWfii)
        /*008c*/ 	.short	0x0380
        /*008e*/ 	.short	0x001c


	//----- nvinfo : EIATTR_SW_WAR
	.align		4
.L_64:
        /*0090*/ 	.byte	0x04, 0x36
        /*0092*/ 	.short	(.L_66 - .L_65)
.L_65:
        /*0094*/ 	.word	0x00000008
.L_66:


//--------------------- .nv.info._Z17init_spins_randomPaP17curandStateXORWOWi --------------------------
	.section	.nv.info._Z17init_spins_randomPaP17curandStateXORWOWi,"",@"SHT_CUDA_INFO"
	.sectionflags	@""
	.align	4


	//----- nvinfo : EIATTR_CUDA_API_VERSION
	.align		4
        /*0000*/ 	.byte	0x04, 0x37
        /*0002*/ 	.short	(.L_68 - .L_67)
.L_67:
        /*0004*/ 	.word	0x00000082


	//----- nvinfo : EIATTR_KPARAM_INFO
	.align		4
.L_68:
        /*0008*/ 	.byte	0x04, 0x17
        /*000a*/ 	.short	(.L_70 - .L_69)
.L_69:
        /*000c*/ 	.word	0x00000000
        /*0010*/ 	.short	0x0002
        /*0012*/ 	.short	0x0010
        /*0014*/ 	.byte	0x00, 0xf0, 0x11, 0x00


	//----- nvinfo : EIATTR_KPARAM_INFO
	.align		4
.L_70:
        /*0018*/ 	.byte	0x04, 0x17
        /*001a*/ 	.short	(.L_72 - .L_71)
.L_71:
        /*001c*/ 	.word	0x00000000
        /*0020*/ 	.short	0x0001
        /*0022*/ 	.short	0x0008
        /*0024*/ 	.byte	0x00, 0xf5, 0x21, 0x00


	//----- nvinfo : EIATTR_KPARAM_INFO
	.align		4
.L_72:
        /*0028*/ 	.byte	0x04, 0x17
        /*002a*/ 	.short	(.L_74 - .L_73)
.L_73:
        /*002c*/ 	.word	0x00000000
        /*0030*/ 	.short	0x0000
        /*0032*/ 	.short	0x0000
        /*0034*/ 	.byte	0x00, 0xf5, 0x21, 0x00


	//----- nvinfo : EIATTR_SPARSE_MMA_MASK
	.align		4
.L_74:
        /*0038*/ 	.byte	0x03, 0x50
        /*003a*/ 	.short	0x0000


	//----- nvinfo : EIATTR_MAXREG_COUNT
	.align		4
        /*003c*/ 	.byte	0x03, 0x1b
        /*003e*/ 	.short	0x00ff


	//----- nvinfo : EIATTR_MERCURY_ISA_VERSION
	.align		4
        /*0040*/ 	.byte	0x03, 0x5f
        /*0042*/ 	.short	0x0101


	//----- nvinfo : EIATTR_VRC_CTA_INIT_COUNT
	.align		4
        /*0044*/ 	.byte	0x02, 0x4a
	.zero		1
	.zero		1


	//----- nvinfo : EIATTR_EXIT_INSTR_OFFSETS
	.align		4
        /*0048*/ 	.byte	0x04, 0x1c
        /*004a*/ 	.short	(.L_76 - .L_75)


	//   ....[0]....
.L_75:
        /*004c*/ 	.word	0x00000080


	//   ....[1]....
        /*0050*/ 	.word	0x00000280


	//----- nvinfo : EIATTR_CBANK_PARAM_SIZE
	.align		4
.L_76:
        /*0054*/ 	.byte	0x03, 0x19
        /*0056*/ 	.short	0x0014


	//----- nvinfo : EIATTR_PARAM_CBANK
	.align		4
        /*0058*/ 	.byte	0x04, 0x0a
        /*005a*/ 	.short	(.L_78 - .L_77)
	.align		4
.L_77:
        /*005c*/ 	.word	index@(.nv.constant0._Z17init_spins_randomPaP17curandStateXORWOWi)
        /*0060*/ 	.short	0x0380
        /*0062*/ 	.short	0x0014


	//----- nvinfo : EIATTR_SW_WAR
	.align		4
.L_78:
        /*0064*/ 	.byte	0x04, 0x36
        /*0066*/ 	.short	(.L_80 - .L_79)
.L_79:
        /*0068*/ 	.word	0x00000008
.L_80:


//--------------------- .nv.info._Z8init_rngP17curandStateXORWOWyi --------------------------
	.section	.nv.info._Z8init_rngP17curandStateXORWOWyi,"",@"SHT_CUDA_INFO"
	.sectionflags	@""
	.align	4


	//----- nvinfo : EIATTR_CUDA_API_VERSION
	.align		4
        /*0000*/ 	.byte	0x04, 0x37
        /*0002*/ 	.short	(.L_82 - .L_81)
.L_81:
        /*0004*/ 	.word	0x00000082


	//----- nvinfo : EIATTR_KPARAM_INFO
	.align		4
.L_82:
        /*0008*/ 	.byte	0x04, 0x17
        /*000a*/ 	.short	(.L_84 - .L_83)
.L_83:
        /*000c*/ 	.word	0x00000000
        /*0010*/ 	.short	0x0002
        /*0012*/ 	.short	0x0010
        /*0014*/ 	.byte	0x00, 0xf0, 0x11, 0x00


	//----- nvinfo : EIATTR_KPARAM_INFO
	.align		4
.L_84:
        /*0018*/ 	.byte	0x04, 0x17
        /*001a*/ 	.short	(.L_86 - .L_85)
.L_85:
        /*001c*/ 	.word	0x00000000
        /*0020*/ 	.short	0x0001
        /*0022*/ 	.short	0x0008
        /*0024*/ 	.byte	0x00, 0xf0, 0x21, 0x00


	//----- nvinfo : EIATTR_KPARAM_INFO
	.align		4
.L_86:
        /*0028*/ 	.byte	0x04, 0x17
        /*002a*/ 	.short	(.L_88 - .L_87)
.L_87:
        /*002c*/ 	.word	0x00000000
        /*0030*/ 	.short	0x0000
        /*0032*/ 	.short	0x0000
        /*0034*/ 	.byte	0x00, 0xf5, 0x21, 0x00


	//----- nvinfo : EIATTR_SPARSE_MMA_MASK
	.align		4
.L_88:
        /*0038*/ 	.byte	0x03, 0x50
        /*003a*/ 	.short	0x0000


	//----- nvinfo : EIATTR_MAXREG_COUNT
	.align		4
        /*003c*/ 	.byte	0x03, 0x1b
        /*003e*/ 	.short	0x00ff


	//----- nvinfo : EIATTR_MERCURY_ISA_VERSION
	.align		4
        /*0040*/ 	.byte	0x03, 0x5f
        /*0042*/ 	.short	0x0101


	//----- nvinfo : EIATTR_VRC_CTA_INIT_COUNT
	.align		4
        /*0044*/ 	.byte	0x02, 0x4a
	.zero		1
	.zero		1


	//----- nvinfo : EIATTR_EXIT_INSTR_OFFSETS
	.align		4
        /*0048*/ 	.byte	0x04, 0x1c
        /*004a*/ 	.short	(.L_90 - .L_89)


	//   ....[0]....
.L_89:
        /*004c*/ 	.word	0x00000080


	//   ....[1]....
        /*0050*/ 	.word	0x00000f10


	//----- nvinfo : EIATTR_CRS_STACK_SIZE
	.align		4
.L_90:
        /*0054*/ 	.byte	0x04, 0x1e
        /*0056*/ 	.short	(.L_92 - .L_91)
.L_91:
        /*0058*/ 	.word	0x00000000


	//----- nvinfo : EIATTR_CBANK_PARAM_SIZE
	.align		4
.L_92:
        /*005c*/ 	.byte	0x03, 0x19
        /*005e*/ 	.short	0x0014


	//----- nvinfo : EIATTR_PARAM_CBANK
	.align		4
        /*0060*/ 	.byte	0x04, 0x0a
        /*0062*/ 	.short	(.L_94 - .L_93)
	.align		4
.L_93:
        /*0064*/ 	.word	index@(.nv.constant0._Z8init_rngP17curandStateXORWOWyi)
        /*0068*/ 	.short	0x0380
        /*006a*/ 	.short	0x0014


	//----- nvinfo : EIATTR_SW_WAR
	.align		4
.L_94:
        /*006c*/ 	.byte	0x04, 0x36
        /*006e*/ 	.short	(.L_96 - .L_95)
.L_95:
        /*0070*/ 	.word	0x00000008
.L_96:


//--------------------- .nv.callgraph             --------------------------
	.section	.nv.callgraph,"",@"SHT_CUDA_CALLGRAPH"
	.align	4
	.sectionentsize	8
	.align		4
        /*0000*/ 	.word	0x00000000
	.align		4
        /*0004*/ 	.word	0xffffffff
	.align		4
        /*0008*/ 	.word	0x00000000
	.align		4
        /*000c*/ 	.word	0xfffffffe
	.align		4
        /*0010*/ 	.word	0x00000000
	.align		4
        /*0014*/ 	.word	0xfffffffd
	.align		4
        /*0018*/ 	.word	0x00000000
	.align		4
        /*001c*/ 	.word	0xfffffffc


//--------------------- .nv.constant4             --------------------------
	.section	.nv.constant4,"a",@progbits
	.align	8
	.align		8
.nv.constant4:
        /*0000*/ 	.dword	precalc_xorwow_matrix
	.align		8
        /*0008*/ 	.dword	precalc_xorwow_offset_matrix
	.align		8
        /*0010*/ 	.dword	mrg32k3aM1
	.align		8
        /*0018*/ 	.dword	mrg32k3aM2
	.align		8
        /*0020*/ 	.dword	mrg32k3aM1SubSeq
	.align		8
        /*0028*/ 	.dword	mrg32k3aM2SubSeq
	.align		8
        /*0030*/ 	.dword	mrg32k3aM1Seq
	.align		8
        /*0038*/ 	.dword	mrg32k3aM2Seq


//--------------------- .nv.constant3             --------------------------
	.section	.nv.constant3,"a",@progbits
	.align	8
.nv.constant3:
	.type		__cr_lgamma_table,@object
	.size		__cr_lgamma_table,(.L_8 - __cr_lgamma_table)
__cr_lgamma_table:
        /*0000*/ 	.byte	0x00, 0x00, 0x00, 0x00, 0x00, 0x00, 0x00, 0x00, 0x00, 0x00, 0x00, 0x00, 0x00, 0x00, 0x00, 0x00
        /*0010*/ 	.byte	0xef, 0x39, 0xfa, 0xfe, 0x42, 0x2e, 0xe6, 0x3f, 0x02, 0x20, 0x2a, 0xfa, 0x0b, 0xab, 0xfc, 0x3f
        /*0020*/ 	.byte	0xf9, 0x2c, 0x92, 0x7c, 0xa7, 0x6c, 0x09, 0x40, 0xc9, 0x79, 0x44, 0x3c, 0x64, 0x26, 0x13, 0x40
        /*0030*/ 	.byte	0xca, 0x01, 0xcf, 0x3a, 0x27, 0x51, 0x1a, 0x40, 0x30, 0xcc, 0x2d, 0xf3, 0xe1, 0x0c, 0x21, 0x40
        /*0040*/ 	.byte	0x0d, 0xb7, 0xfc, 0x82, 0x8e, 0x35, 0x25, 0x40
.L_8:


//--------------------- .text._Z21compute_magnetizationPaPii --------------------------
	.section	.text._Z21compute_magnetizationPaPii,"ax",@progbits
	.align	128
        .global         _Z21compute_magnetizationPaPii
        .type           _Z21compute_magnetizationPaPii,@function
        .size           _Z21compute_magnetizationPaPii,(.L_x_12 - _Z21compute_magnetizationPaPii)
        .other          _Z21compute_magnetizationPaPii,@"STO_CUDA_ENTRY STV_DEFAULT"
_Z21compute_magnetizationPaPii:
.text._Z21compute_magnetizationPaPii:
[----:B------:R-:W-:Y:S01]  /*0000*/  LDC R1, c[0x0][0x37c] ;  /* 0x0000df00ff017b82 */ /* 0x000fe20000000800 */
[----:B------:R-:W0:Y:S07]  /*0010*/  S2R R3, SR_TID.X ;  /* 0x0000000000037919 */ /* 0x000e2e0000002100 */
[----:B------:R-:W0:Y:S01]  /*0020*/  S2UR UR5, SR_CTAID.X ;  /* 0x00000000000579c3 */ /* 0x000e220000002500 */
[----:B------:R-:W1:Y:S07]  /*0030*/  LDCU UR4, c[0x0][0x390] ;  /* 0x00007200ff0477ac */ /* 0x000e6e0008000800 */
[----:B------:R-:W0:Y:S01]  /*0040*/  LDC R0, c[0x0][0x360] ;  /* 0x0000d800ff007b82 */ /* 0x000e220000000800 */
[----:B-1----:R-:W-:Y:S01]  /*0050*/  UIMAD UR4, UR4, UR4, URZ ;  /* 0x00000004040472a4 */ /* 0x002fe2000f8e02ff */
[----:B0-----:R-:W-:-:S05]  /*0060*/  IMAD R0, R0, UR5, R3 ;  /* 0x0000000500007c24 */ /* 0x001fca000f8e0203 */
[----:B------:R-:W-:-:S13]  /*0070*/  ISETP.GE.AND P0, PT, R0, UR4, PT ;  /* 0x0000000400007c0c */ /* 0x000fda000bf06270 */
[----:B------:R-:W-:Y:S05]  /*0080*/  @P0 EXIT ;  /* 0x000000000000094d */ /* 0x000fea0003800000 */
[----:B------:R-:W0:Y:S01]  /*0090*/  LDCU.64 UR4, c[0x0][0x380] ;  /* 0x00007000ff0477ac */ /* 0x000e220008000a00 */
[----:B------:R-:W1:Y:S01]  /*00a0*/  LDCU.64 UR6, c[0x0][0x358] ;  /* 0x00006b00ff0677ac */ /* 0x000e620008000a00 */
[----:B0-----:R-:W-:-:S04]  /*00b0*/  IADD3 R4, P0, PT, R0, UR4, RZ ;  /* 0x0000000400047c10 */ /* 0x001fc8000ff1e0ff */
[----:B------:R-:W-:-:S05]  /*00c0*/  LEA.HI.X.SX32 R5, R0, UR5, 0x1, P0 ;  /* 0x0000000500057c11 */ /* 0x000fca00080f0eff */
[----:B-1----:R-:W2:Y:S01]  /*00d0*/  LDG.E.S8 R4, desc[UR6][R4.64] ;  /* 0x0000000604047981 */ /* 0x002ea2000c1e1300 */
[----:B------:R-:W0:Y:S01]  /*00e0*/  LDC.64 R2, c[0x0][0x388] ;  /* 0x0000e200ff027b82 */ /* 0x000e220000000a00 */
[----:B------:R-:W-:Y:S01]  /*00f0*/  VOTEU.ANY UR4, UPT, PT ;  /* 0x0000000000047886 */ /* 0x000fe200038e0100 */
[----:B------:R-:W1:Y:S01]  /*0100*/  S2R R0, SR_LANEID ;  /* 0x0000000000007919 */ /* 0x000e620000000000 */
[----:B------:R-:W-:-:S06]  /*0110*/  UFLO.U32 UR4, UR4 ;  /* 0x00000004000472bd */ /* 0x000fcc00080e0000 */
[----:B-1----:R-:W-:Y:S01]  /*0120*/  ISETP.EQ.U32.AND P0, PT, R0, UR4, PT ;  /* 0x0000000400007c0c */ /* 0x002fe2000bf02070 */
[----:B--2---:R-:W1:Y:S02]  /*0130*/  REDUX.SUM UR5, R4 ;  /* 0x00000000040573c4 */ /* 0x004e64000000c000 */
[----:B-1----:R-:W-:-:S10]  /*0140*/  IMAD.U32 R7, RZ, RZ, UR5 ;  /* 0x00000005ff077e24 */ /* 0x002fd4000f8e00ff */
[----:B0-----:R-:W-:Y:S01]  /*0150*/  @P0 REDG.E.ADD.STRONG.GPU desc[UR6][R2.64], R7 ;  /* 0x000000070200098e */ /* 0x001fe2000c12e106 */
[----:B------:R-:W-:Y:S05]  /*0160*/  EXIT ;  /* 0x000000000000794d */ /* 0x000fea0003800000 */
.L_x_0:
[----:B------:R-:W-:-:S00]  /*0170*/  BRA `(.L_x_0) ;  /* 0xfffffffc00fc7947 */ /* 0x000fc0000383ffff */
[----:B------:R-:W-:-:S00]  /*0180*/  NOP ;  /* 0x0000000000007918 */ /* 0x000fc00000000000 */
[----:B------:R-:W-:-:S00]  /*0190*/  NOP ;  /* 0x0000000000007918 */ /* 0x000fc00000000000 */
[----:B------:R-:W-:-:S00]  /*01a0*/  NOP ;  /* 0x0000000000007918 */ /* 0x000fc00000000000 */
[----:B------:R-:W-:-:S00]  /*01b0*/  NOP ;  /* 0x0000000000007918 */ /* 0x000fc00000000000 */
[----:B------:R-:W-:-:S00]  /*01c0*/  NOP ;  /* 0x0000000000007918 */ /* 0x000fc00000000000 */
[----:B------:R-:W-:-:S00]  /*01d0*/  NOP ;  /* 0x0000000000007918 */ /* 0x000fc00000000000 */
[----:B------:R-:W-:-:S00]  /*01e0*/  NOP ;  /* 0x0000000000007918 */ /* 0x000fc00000000000 */
[----:B------:R-:W-:-:S00]  /*01f0*/  NOP ;  /* 0x0000000000007918 */ /* 0x000fc00000000000 */
.L_x_12:


//--------------------- .text._Z23metropolis_update_colorPaP17curandStateXORWOWfii --------------------------
	.section	.text._Z23metropolis_update_colorPaP17curandStateXORWOWfii,"ax",@progbits
	.align	128
        .global         _Z23metropolis_update_colorPaP17curandStateXORWOWfii
        .type           _Z23metropolis_update_colorPaP17curandStateXORWOWfii,@function
        .size           _Z23metropolis_update_colorPaP17curandStateXORWOWfii,(.L_x_13 - _Z23metropolis_update_colorPaP17curandStateXORWOWfii)
        .other          _Z23metropolis_update_colorPaP17curandStateXORWOWfii,@"STO_CUDA_ENTRY STV_DEFAULT"
_Z23metropolis_update_colorPaP17curandStateXORWOWfii:
.text._Z23metropolis_update_colorPaP17curandStateXORWOWfii:
[----:B------:R-:W-:Y:S01]  /*0000*/  LDC R1, c[0x0][0x37c] ;  /* 0x0000df00ff017b82 */ /* 0x000fe20000000800 */
[----:B------:R-:W0:Y:S07]  /*0010*/  S2R R5, SR_TID.X ;  /* 0x0000000000057919 */ /* 0x000e2e0000002100 */
[----:B------:R-:W0:Y:S08]  /*0020*/  S2UR UR4, SR_CTAID.X ;  /* 0x00000000000479c3 */ /* 0x000e300000002500 */
[----:B------:R-:W0:Y:S08]  /*0030*/  LDC R0, c[0x0][0x360] ;  /* 0x0000d800ff007b82 */ /* 0x000e300000000800 */
[----:B------:R-:W1:Y:S01]  /*0040*/  LDC R3, c[0x0][0x394] ;  /* 0x0000e500ff037b82 */ /* 0x000e620000000800 */
[----:B0-----:R-:W-:-:S02]  /*0050*/  IMAD R0, R0, UR4, R5 ;  /* 0x0000000400007c24 */ /* 0x001fc4000f8e0205 */
[----:B-1----:R-:W-:-:S05]  /*0060*/  IMAD R5, R3, R3, RZ ;  /* 0x0000000303057224 */ /* 0x002fca00078e02ff */
[----:B------:R-:W-:-:S13]  /*0070*/  ISETP.GE.AND P0, PT, R0, R5, PT ;  /* 0x000000050000720c */ /* 0x000fda0003f06270 */
[----:B------:R-:W-:Y:S05]  /*0080*/  @P0 EXIT ;  /* 0x000000000000094d */ /* 0x000fea0003800000 */
[----:B------:R-:W-:Y:S01]  /*0090*/  IABS R7, R3 ;  /* 0x0000000300077213 */ /* 0x000fe20000000000 */
[----:B------:R-:W0:Y:S03]  /*00a0*/  LDCU UR4, c[0x0][0x398] ;  /* 0x00007300ff0477ac */ /* 0x000e260008000800 */
[----:B------:R-:W1:Y:S08]  /*00b0*/  I2F.RP R2, R7 ;  /* 0x0000000700027306 */ /* 0x000e700000209400 */
[----:B-1----:R-:W1:Y:S02]  /*00c0*/  MUFU.RCP R2, R2 ;  /* 0x0000000200027308 */ /* 0x002e640000001000 */
[----:B-1----:R-:W-:-:S06]  /*00d0*/  VIADD R4, R2, 0xffffffe ;  /* 0x0ffffffe02047836 */ /* 0x002fcc0000000000 */
[----:B------:R1:W2:Y:S02]  /*00e0*/  F2I.FTZ.U32.TRUNC.NTZ R5, R4 ;  /* 0x0000000400057305 */ /* 0x0002a4000021f000 */
[----:B-1----:R-:W-:Y:S02]  /*00f0*/  IMAD.MOV.U32 R4, RZ, RZ, RZ ;  /* 0x000000ffff047224 */ /* 0x002fe400078e00ff */
[----:B--2---:R-:W-:-:S04]  /*0100*/  IMAD.MOV R6, RZ, RZ, -R5 ;  /* 0x000000ffff067224 */ /* 0x004fc800078e0a05 */
[----:B------:R-:W-:Y:S01]  /*0110*/  IMAD R9, R6, R7, RZ ;  /* 0x0000000706097224 */ /* 0x000fe200078e02ff */
[----:B------:R-:W-:-:S03]  /*0120*/  IABS R6, R0 ;  /* 0x0000000000067213 */ /* 0x000fc60000000000 */
[----:B------:R-:W-:-:S06]  /*0130*/  IMAD.HI.U32 R5, R5, R9, R4 ;  /* 0x0000000905057227 */ /* 0x000fcc00078e0004 */
[----:B------:R-:W-:-:S04]  /*0140*/  IMAD.HI.U32 R5, R5, R6, RZ ;  /* 0x0000000605057227 */ /* 0x000fc800078e00ff */
[----:B------:R-:W-:-:S04]  /*0150*/  IMAD.MOV R2, RZ, RZ, -R5 ;  /* 0x000000ffff027224 */ /* 0x000fc800078e0a05 */
[----:B------:R-:W-:-:S05]  /*0160*/  IMAD R2, R7, R2, R6 ;  /* 0x0000000207027224 */ /* 0x000fca00078e0206 */
[----:B------:R-:W-:-:S13]  /*0170*/  ISETP.GT.U32.AND P2, PT, R7, R2, PT ;  /* 0x000000020700720c */ /* 0x000fda0003f44070 */
[----:B------:R-:W-:Y:S02]  /*0180*/  @!P2 IMAD.IADD R2, R2, 0x1, -R7 ;  /* 0x000000010202a824 */ /* 0x000fe400078e0a07 */
[----:B------:R-:W-:Y:S01]  /*0190*/  @!P2 VIADD R5, R5, 0x1 ;  /* 0x000000010505a836 */ /* 0x000fe20000000000 */
[----:B------:R-:W-:Y:S02]  /*01a0*/  ISETP.NE.AND P2, PT, R3, RZ, PT ;  /* 0x000000ff0300720c */ /* 0x000fe40003f45270 */
[----:B------:R-:W-:Y:S02]  /*01b0*/  ISETP.GE.U32.AND P0, PT, R2, R7, PT ;  /* 0x000000070200720c */ /* 0x000fe40003f06070 */
[----:B------:R-:W-:-:S04]  /*01c0*/  LOP3.LUT R2, R0, R3, RZ, 0x3c, !PT ;  /* 0x0000000300027212 */ /* 0x000fc800078e3cff */
[----:B------:R-:W-:-:S07]  /*01d0*/  ISETP.GE.AND P1, PT, R2, RZ, PT ;  /* 0x000000ff0200720c */ /* 0x000fce0003f26270 */
[----:B------:R-:W-:-:S04]  /*01e0*/  @P0 VIADD R5, R5, 0x1 ;  /* 0x0000000105050836 */ /* 0x000fc80000000000 */
[----:B------:R-:W-:-:S04]  /*01f0*/  IMAD.MOV.U32 R12, RZ, RZ, R5 ;  /* 0x000000ffff0c7224 */ /* 0x000fc800078e0005 */
[----:B------:R-:W-:Y:S01]  /*0200*/  @!P1 IMAD.MOV R12, RZ, RZ, -R12 ;  /* 0x000000ffff0c9224 */ /* 0x000fe200078e0a0c */
[----:B------:R-:W-:-:S05]  /*0210*/  @!P2 LOP3.LUT R12, RZ, R3, RZ, 0x33, !PT ;  /* 0x00000003ff0ca212 */ /* 0x000fca00078e33ff */
[----:B------:R-:W-:-:S04]  /*0220*/  IMAD.MOV R2, RZ, RZ, -R12 ;  /* 0x000000ffff027224 */ /* 0x000fc800078e0a0c */
[----:B------:R-:W-:-:S04]  /*0230*/  IMAD R8, R3, R2, R0 ;  /* 0x0000000203087224 */ /* 0x000fc800078e0200 */
[----:B------:R-:W-:-:S05]  /*0240*/  IMAD.IADD R2, R12, 0x1, R8 ;  /* 0x000000010c027824 */ /* 0x000fca00078e0208 */
[----:B------:R-:W-:-:S04]  /*0250*/  LOP3.LUT R2, R2, 0x1, RZ, 0xc0, !PT ;  /* 0x0000000102027812 */ /* 0x000fc800078ec0ff */
[----:B0-----:R-:W-:-:S13]  /*0260*/  ISETP.NE.AND P0, PT, R2, UR4, PT ;  /* 0x0000000402007c0c */ /* 0x001fda000bf05270 */
[----:B------:R-:W-:Y:S05]  /*0270*/  @P0 EXIT ;  /* 0x000000000000094d */ /* 0x000fea0003800000 */
[----:B------:R-:W-:Y:S01]  /*0280*/  SHF.R.S32.HI R4, RZ, 0x1f, R8 ;  /* 0x0000001fff047819 */ /* 0x000fe20000011408 */
[----:B------:R-:W0:Y:S01]  /*0290*/  LDCU.64 UR6, c[0x0][0x380] ;  /* 0x00007000ff0677ac */ /* 0x000e220008000a00 */
[----:B------:R-:W-:Y:S02]  /*02a0*/  ISETP.GE.AND P1, PT, R8, -0x1, PT ;  /* 0xffffffff0800780c */ /* 0x000fe40003f26270 */
[----:B------:R-:W-:Y:S01]  /*02b0*/  LOP3.LUT R7, R4, R3, RZ, 0xc0, !PT ;  /* 0x0000000304077212 */ /* 0x000fe200078ec0ff */
[----:B------:R-:W1:Y:S01]  /*02c0*/  LDCU.64 UR4, c[0x0][0x358] ;  /* 0x00006b00ff0477ac */ /* 0x000e620008000a00 */
[----:B------:R-:W-:Y:S02]  /*02d0*/  SEL R2, R3, RZ, !P1 ;  /* 0x000000ff03027207 */ /* 0x000fe40004800000 */
[----:B------:R-:W-:Y:S02]  /*02e0*/  SHF.R.S32.HI R4, RZ, 0x1f, R12 ;  /* 0x0000001fff047819 */ /* 0x000fe4000001140c */
[----:B------:R-:W-:-:S02]  /*02f0*/  ISETP.GT.AND P0, PT, R8, RZ, PT ;  /* 0x000000ff0800720c */ /* 0x000fc40003f04270 */
[----:B------:R-:W-:Y:S02]  /*0300*/  IADD3 R2, PT, PT, R8, 0x1, R2 ;  /* 0x0000000108027810 */ /* 0x000fe40007ffe002 */
[-C--:B------:R-:W-:Y:S02]  /*0310*/  LOP3.LUT R4, R4, R3.reuse, RZ, 0xc0, !PT ;  /* 0x0000000304047212 */ /* 0x080fe400078ec0ff */
[----:B------:R-:W-:Y:S02]  /*0320*/  SEL R5, R3, RZ, !P0 ;  /* 0x000000ff03057207 */ /* 0x000fe40004000000 */
[----:B------:R-:W-:Y:S01]  /*0330*/  ISETP.GE.AND P1, PT, R2, R3, PT ;  /* 0x000000030200720c */ /* 0x000fe20003f26270 */
[C---:B------:R-:W-:Y:S01]  /*0340*/  IMAD.IADD R4, R12.reuse, 0x1, R4 ;  /* 0x000000010c047824 */ /* 0x040fe200078e0204 */
[----:B------:R-:W-:Y:S02]  /*0350*/  ISETP.GT.AND P0, PT, R12, RZ, PT ;  /* 0x000000ff0c00720c */ /* 0x000fe40003f04270 */
[C---:B------:R-:W-:Y:S01]  /*0360*/  IADD3 R6, PT, PT, R8.reuse, -0x1, R5 ;  /* 0xffffffff08067810 */ /* 0x040fe20007ffe005 */
[----:B------:R-:W-:Y:S01]  /*0370*/  IMAD.IADD R8, R8, 0x1, R7 ;  /* 0x0000000108087824 */ /* 0x000fe200078e0207 */
[----:B------:R-:W-:-:S02]  /*0380*/  ISETP.GE.AND P2, PT, R12, -0x1, PT ;  /* 0xffffffff0c00780c */ /* 0x000fc40003f46270 */
[C---:B------:R-:W-:Y:S02]  /*0390*/  SEL R5, R3.reuse, RZ, P1 ;  /* 0x000000ff03057207 */ /* 0x040fe40000800000 */
[C---:B------:R-:W-:Y:S02]  /*03a0*/  SEL R9, R3.reuse, RZ, !P0 ;  /* 0x000000ff03097207 */ /* 0x040fe40004000000 */
[-C--:B------:R-:W-:Y:S01]  /*03b0*/  ISETP.GE.AND P0, PT, R4, R3.reuse, PT ;  /* 0x000000030400720c */ /* 0x080fe20003f06270 */
[----:B------:R-:W-:Y:S01]  /*03c0*/  IMAD.IADD R2, R2, 0x1, -R5 ;  /* 0x0000000102027824 */ /* 0x000fe200078e0a05 */
[C---:B------:R-:W-:Y:S02]  /*03d0*/  SEL R7, R3.reuse, RZ, !P2 ;  /* 0x000000ff03077207 */ /* 0x040fe40005000000 */
[----:B------:R-:W-:Y:S02]  /*03e0*/  ISETP.GE.AND P1, PT, R6, R3, PT ;  /* 0x000000030600720c */ /* 0x000fe40003f26270 */
[----:B------:R-:W-:-:S02]  /*03f0*/  SEL R5, R3, RZ, P0 ;  /* 0x000000ff03057207 */ /* 0x000fc40000000000 */
[----:B------:R-:W-:Y:S02]  /*0400*/  IADD3 R10, PT, PT, R12, 0x1, R7 ;  /* 0x000000010c0a7810 */ /* 0x000fe40007ffe007 */
[-C--:B------:R-:W-:Y:S01]  /*0410*/  ISETP.GE.AND P0, PT, R8, R3.reuse, PT ;  /* 0x000000030800720c */ /* 0x080fe20003f06270 */
[----:B------:R-:W-:Y:S01]  /*0420*/  IMAD.IADD R4, R4, 0x1, -R5 ;  /* 0x0000000104047824 */ /* 0x000fe200078e0a05 */
[----:B------:R-:W-:Y:S02]  /*0430*/  IADD3 R12, PT, PT, R12, -0x1, R9 ;  /* 0xffffffff0c0c7810 */ /* 0x000fe40007ffe009 */
[C---:B------:R-:W-:Y:S01]  /*0440*/  SEL R7, R3.reuse, RZ, P1 ;  /* 0x000000ff03077207 */ /* 0x040fe20000800000 */
[-C--:B------:R-:W-:Y:S01]  /*0450*/  IMAD R2, R4, R3.reuse, R2 ;  /* 0x0000000304027224 */ /* 0x080fe200078e0202 */
[-C--:B------:R-:W-:Y:S02]  /*0460*/  ISETP.GE.AND P1, PT, R10, R3.reuse, PT ;  /* 0x000000030a00720c */ /* 0x080fe40003f26270 */
[----:B------:R-:W-:Y:S01]  /*0470*/  SEL R5, R3, RZ, P0 ;  /* 0x000000ff03057207 */ /* 0x000fe20000000000 */
[----:B------:R-:W-:Y:S01]  /*0480*/  IMAD.IADD R7, R6, 0x1, -R7 ;  /* 0x0000000106077824 */ /* 0x000fe200078e0a07 */
[----:B------:R-:W-:-:S02]  /*0490*/  ISETP.GE.AND P0, PT, R12, R3, PT ;  /* 0x000000030c00720c */ /* 0x000fc40003f06270 */
[C---:B------:R-:W-:Y:S01]  /*04a0*/  SEL R9, R3.reuse, RZ, P1 ;  /* 0x000000ff03097207 */ /* 0x040fe20000800000 */
[----:B------:R-:W-:Y:S01]  /*04b0*/  IMAD.IADD R8, R8, 0x1, -R5 ;  /* 0x0000000108087824 */ /* 0x000fe200078e0a05 */
[----:B------:R-:W-:Y:S01]  /*04c0*/  SEL R5, R3, RZ, P0 ;  /* 0x000000ff03057207 */ /* 0x000fe20000000000 */
[-C--:B------:R-:W-:Y:S01]  /*04d0*/  IMAD R4, R4, R3.reuse, R7 ;  /* 0x0000000304047224 */ /* 0x080fe200078e0207 */
[----:B0-----:R-:W-:Y:S01]  /*04e0*/  IADD3 R6, P1, PT, R2, UR6, RZ ;  /* 0x0000000602067c10 */ /* 0x001fe2000ff3e0ff */
[----:B------:R-:W-:Y:S02]  /*04f0*/  IMAD.IADD R9, R10, 0x1, -R9 ;  /* 0x000000010a097824 */ /* 0x000fe400078e0a09 */
[----:B------:R-:W-:Y:S01]  /*0500*/  IMAD.IADD R12, R12, 0x1, -R5 ;  /* 0x000000010c0c7824 */ /* 0x000fe200078e0a05 */
[----:B------:R-:W-:Y:S01]  /*0510*/  LEA.HI.X.SX32 R7, R2, UR7, 0x1, P1 ;  /* 0x0000000702077c11 */ /* 0x000fe200088f0eff */
[-CC-:B------:R-:W-:Y:S02]  /*0520*/  IMAD R5, R9, R3.reuse, R8.reuse ;  /* 0x0000000309057224 */ /* 0x180fe400078e0208 */
[----:B------:R-:W-:Y:S01]  /*0530*/  IMAD R3, R12, R3, R8 ;  /* 0x000000030c037224 */ /* 0x000fe200078e0208 */
[----:B------:R-:W-:Y:S01]  /*0540*/  IADD3 R8, P2, PT, R4, UR6, RZ ;  /* 0x0000000604087c10 */ /* 0x000fe2000ff5e0ff */
[----:B-1----:R-:W2:Y:S01]  /*0550*/  LDG.E.U8 R6, desc[UR4][R6.64] ;  /* 0x0000000406067981 */ /* 0x002ea2000c1e1100 */
[----:B------:R-:W-:-:S02]  /*0560*/  IADD3 R10, P0, PT, R5, UR6, RZ ;  /* 0x00000006050a7c10 */ /* 0x000fc4000ff1e0ff */
[----:B------:R-:W-:Y:S02]  /*0570*/  LEA.HI.X.SX32 R9, R4, UR7, 0x1, P2 ;  /* 0x0000000704097c11 */ /* 0x000fe400090f0eff */
[----:B------:R-:W-:Y:S02]  /*0580*/  LEA.HI.X.SX32 R11, R5, UR7, 0x1, P0 ;  /* 0x00000007050b7c11 */ /* 0x000fe400080f0eff */
[C---:B------:R-:W-:Y:S02]  /*0590*/  IADD3 R12, P1, PT, R3.reuse, UR6, RZ ;  /* 0x00000006030c7c10 */ /* 0x040fe4000ff3e0ff */
[----:B------:R-:W2:Y:S02]  /*05a0*/  LDG.E.U8 R9, desc[UR4][R8.64] ;  /* 0x0000000408097981 */ /* 0x000ea4000c1e1100 */
[----:B------:R-:W-:Y:S02]  /*05b0*/  LEA.HI.X.SX32 R13, R3, UR7, 0x1, P1 ;  /* 0x00000007030d7c11 */ /* 0x000fe400088f0eff */
[----:B------:R-:W2:Y:S01]  /*05c0*/  LDG.E.U8 R10, desc[UR4][R10.64] ;  /* 0x000000040a0a7981 */ /* 0x000ea2000c1e1100 */
[----:B------:R-:W-:-:S03]  /*05d0*/  IADD3 R2, P0, PT, R0, UR6, RZ ;  /* 0x0000000600027c10 */ /* 0x000fc6000ff1e0ff */
[----:B------:R-:W3:Y:S01]  /*05e0*/  LDG.E.U8 R12, desc[UR4][R12.64] ;  /* 0x000000040c0c7981 */ /* 0x000ee2000c1e1100 */
[----:B------:R-:W-:-:S05]  /*05f0*/  LEA.HI.X.SX32 R3, R0, UR7, 0x1, P0 ;  /* 0x0000000700037c11 */ /* 0x000fca00080f0eff */
[----:B------:R-:W4:Y:S01]  /*0600*/  LDG.E.S8 R4, desc[UR4][R2.64] ;  /* 0x0000000402047981 */ /* 0x000f22000c1e1300 */
[----:B--2---:R-:W-:-:S05]  /*0610*/  IADD3 R5, PT, PT, R10, R9, R6 ;  /* 0x000000090a057210 */ /* 0x004fca0007ffe006 */
[----:B---3--:R-:W-:-:S05]  /*0620*/  IMAD.IADD R5, R5, 0x1, R12 ;  /* 0x0000000105057824 */ /* 0x008fca00078e020c */
[----:B------:R-:W-:-:S05]  /*0630*/  PRMT R5, R5, 0x8880, RZ ;  /* 0x0000888005057816 */ /* 0x000fca00000000ff */
[----:B----4-:R-:W-:-:S04]  /*0640*/  IMAD R5, R4, R5, RZ ;  /* 0x0000000504057224 */ /* 0x010fc800078e02ff */
[----:B------:R-:W-:-:S05]  /*0650*/  IMAD.SHL.U32 R14, R5, 0x2, RZ ;  /* 0x00000002050e7824 */ /* 0x000fca00078e00ff */
[----:B------:R-:W-:-:S13]  /*0660*/  ISETP.GT.AND P0, PT, R14, RZ, PT ;  /* 0x000000ff0e00720c */ /* 0x000fda0003f04270 */
[----:B------:R-:W-:-:S05]  /*0670*/  @!P0 IMAD.MOV R5, RZ, RZ, -R4 ;  /* 0x000000ffff058224 */ /* 0x000fca00078e0a04 */
[----:B------:R-:W-:-:S05]  /*0680*/  @!P0 PRMT R5, R5, 0x7710, RZ ;  /* 0x0000771005058816 */ /* 0x000fca00000000ff */
[----:B------:R0:W-:Y:S01]  /*0690*/  @!P0 STG.E.U8 desc[UR4][R2.64], R5 ;  /* 0x0000000502008986 */ /* 0x0001e2000c101104 */
[----:B------:R-:W-:Y:S05]  /*06a0*/  @!P0 EXIT ;  /* 0x000000000000894d */ /* 0x000fea0003800000 */
[----:B------:R-:W1:Y:S01]  /*06b0*/  LDC.64 R6, c[0x0][0x388] ;  /* 0x0000e200ff067b82 */ /* 0x000e620000000a00 */
[----:B------:R-:W0:Y:S01]  /*06c0*/  LDCU UR6, c[0x0][0x390] ;  /* 0x00007200ff0677ac */ /* 0x000e220008000800 */
[----:B-1----:R-:W-:-:S05]  /*06d0*/  IMAD.WIDE R6, R0, 0x30, R6 ;  /* 0x0000003000067825 */ /* 0x002fca00078e0206 */
[----:B------:R-:W2:Y:S04]  /*06e0*/  LDG.E.64 R12, desc[UR4][R6.64] ;  /* 0x00000004060c7981 */ /* 0x000ea8000c1e1b00 */
[----:B------:R-:W3:Y:S04]  /*06f0*/  LDG.E.64 R10, desc[UR4][R6.64+0x10] ;  /* 0x00001004060a7981 */ /* 0x000ee8000c1e1b00 */
[----:B------:R-:W4:Y:S01]  /*0700*/  LDG.E.64 R8, desc[UR4][R6.64+0x8] ;  /* 0x0000080406087981 */ /* 0x000f22000c1e1b00 */
[----:B------:R-:W-:Y:S01]  /*0710*/  I2FP.F32.U32 R0, R14 ;  /* 0x0000000e00007245 */ /* 0x000fe20000201000 */
[----:B------:R-:W-:-:S02]  /*0720*/  IMAD.MOV.U32 R14, RZ, RZ, 0x3bbb989d ;  /* 0x3bbb989dff0e7424 */ /* 0x000fc400078e00ff */
[----:B------:R-:W-:Y:S02]  /*0730*/  IMAD.MOV.U32 R15, RZ, RZ, 0x437c0000 ;  /* 0x437c0000ff0f7424 */ /* 0x000fe400078e00ff */
[----:B0-----:R-:W-:-:S04]  /*0740*/  FMUL R5, R0, -UR6 ;  /* 0x8000000600057c20 */ /* 0x001fc80008400000 */
[----:B------:R-:W-:-:S04]  /*0750*/  FFMA.SAT R0, R5, R14, 0.5 ;  /* 0x3f00000005007423 */ /* 0x000fc8000000200e */
[----:B------:R-:W-:-:S04]  /*0760*/  FFMA.RM R14, R0, R15, 12582913 ;  /* 0x4b400001000e7423 */ /* 0x000fc8000000400f */
[C---:B------:R-:W-:Y:S01]  /*0770*/  FADD R16, R14.reuse, -12583039 ;  /* 0xcb40007f0e107421 */ /* 0x040fe20000000000 */
[----:B------:R-:W-:-:S03]  /*0780*/  IMAD.SHL.U32 R14, R14, 0x800000, RZ ;  /* 0x008000000e0e7824 */ /* 0x000fc600078e00ff */
[----:B------:R-:W-:-:S04]  /*0790*/  FFMA R16, R5, 1.4426950216293334961, -R16 ;  /* 0x3fb8aa3b05107823 */ /* 0x000fc80000000810 */
[----:B------:R-:W-:-:S04]  /*07a0*/  FFMA R16, R5, 1.925963033500011079e-08, R16 ;  /* 0x32a5706005107823 */ /* 0x000fc80000000010 */
[----:B------:R-:W0:Y:S02]  /*07b0*/  MUFU.EX2 R17, R16 ;  /* 0x0000001000117308 */ /* 0x000e240000000800 */
[----:B0-----:R-:W-:Y:S01]  /*07c0*/  FMUL R17, R14, R17 ;  /* 0x000000110e117220 */ /* 0x001fe20000400000 */
[----:B--2---:R-:W-:Y:S01]  /*07d0*/  SHF.R.U32.HI R0, RZ, 0x2, R13 ;  /* 0x00000002ff007819 */ /* 0x004fe2000001160d */
[----:B------:R-:W-:-:S03]  /*07e0*/  VIADD R12, R12, 0x587c5 ;  /* 0x000587c50c0c7836 */ /* 0x000fc60000000000 */
[----:B------:R-:W-:Y:S01]  /*07f0*/  LOP3.LUT R0, R0, R13, RZ, 0x3c, !PT ;  /* 0x0000000d00007212 */ /* 0x000fe200078e3cff */
[----:B---3--:R-:W-:Y:S02]  /*0800*/  IMAD.SHL.U32 R5, R11, 0x10, RZ ;  /* 0x000000100b057824 */ /* 0x008fe400078e00ff */
[----:B------:R-:W-:Y:S02]  /*0810*/  IMAD.MOV.U32 R19, RZ, RZ, R10 ;  /* 0x000000ffff137224 */ /* 0x000fe400078e000a */
[C---:B------:R-:W-:Y:S02]  /*0820*/  IMAD.SHL.U32 R13, R0.reuse, 0x2, RZ ;  /* 0x00000002000d7824 */ /* 0x040fe400078e00ff */
[----:B------:R-:W-:Y:S02]  /*0830*/  IMAD.MOV.U32 R14, RZ, RZ, R11 ;  /* 0x000000ffff0e7224 */ /* 0x000fe400078e000b */
[----:B----4-:R-:W-:Y:S01]  /*0840*/  IMAD.MOV.U32 R18, RZ, RZ, R9 ;  /* 0x000000ffff127224 */ /* 0x010fe200078e0009 */
[----:B------:R-:W-:Y:S01]  /*0850*/  LOP3.LUT R0, R0, R13, R5, 0x96, !PT ;  /* 0x0000000d00007212 */ /* 0x000fe200078e9605 */
[----:B------:R-:W-:-:S02]  /*0860*/  IMAD.MOV.U32 R5, RZ, RZ, 0x2f800000 ;  /* 0x2f800000ff057424 */ /* 0x000fc400078e00ff */
[----:B------:R-:W-:Y:S01]  /*0870*/  IMAD.MOV.U32 R13, RZ, RZ, R8 ;  /* 0x000000ffff0d7224 */ /* 0x000fe200078e0008 */
[----:B------:R-:W-:Y:S01]  /*0880*/  LOP3.LUT R15, R0, R11, RZ, 0x3c, !PT ;  /* 0x0000000b000f7212 */ /* 0x000fe200078e3cff */
[----:B------:R0:W-:Y:S04]  /*0890*/  STG.E.64 desc[UR4][R6.64+0x8], R18 ;  /* 0x0000081206007986 */ /* 0x0001e8000c101b04 */
[----:B------:R-:W-:Y:S01]  /*08a0*/  IMAD.IADD R0, R15, 0x1, R12 ;  /* 0x000000010f007824 */ /* 0x000fe200078e020c */
[----:B------:R0:W-:Y:S04]  /*08b0*/  STG.E.64 desc[UR4][R6.64+0x10], R14 ;  /* 0x0000100e06007986 */ /* 0x0001e8000c101b04 */
[----:B------:R-:W-:Y:S01]  /*08c0*/  I2FP.F32.U32 R0, R0 ;  /* 0x0000000000007245 */ /* 0x000fe20000201000 */
[----:B------:R0:W-:Y:S04]  /*08d0*/  STG.E.64 desc[UR4][R6.64], R12 ;  /* 0x0000000c06007986 */ /* 0x0001e8000c101b04 */
[----:B------:R-:W-:-:S05]  /*08e0*/  FFMA R0, R0, R5, 1.1641532182693481445e-10 ;  /* 0x2f00000000007423 */ /* 0x000fca0000000005 */
[----:B------:R-:W-:-:S13]  /*08f0*/  FSETP.GEU.AND P0, PT, R0, R17, PT ;  /* 0x000000110000720b */ /* 0x000fda0003f0e000 */
[----:B0-----:R-:W-:Y:S05]  /*0900*/  @P0 EXIT ;  /* 0x000000000000094d */ /* 0x001fea0003800000 */
[----:B------:R-:W-:-:S05]  /*0910*/  IMAD.MOV R5, RZ, RZ, -R4 ;  /* 0x000000ffff057224 */ /* 0x000fca00078e0a04 */
[----:B------:R-:W-:-:S05]  /*0920*/  PRMT R5, R5, 0x7710, RZ ;  /* 0x0000771005057816 */ /* 0x000fca00000000ff */
[----:B------:R-:W-:Y:S01]  /*0930*/  STG.E.U8 desc[UR4][R2.64], R5 ;  /* 0x0000000502007986 */ /* 0x000fe2000c101104 */
[----:B------:R-:W-:Y:S05]  /*0940*/  EXIT ;  /* 0x000000000000794d */ /* 0x000fea0003800000 */
.L_x_1:
        /* <DEDUP_REMOVED lines=11> */
.L_x_13:


//--------------------- .text._Z17init_spins_randomPaP17curandStateXORWOWi --------------------------
	.section	.text._Z17init_spins_randomPaP17curandStateXORWOWi,"ax",@progbits
	.align	128
        .global         _Z17init_spins_randomPaP17curandStateXORWOWi
        .type           _Z17init_spins_randomPaP17curandStateXORWOWi,@function
        .size           _Z17init_spins_randomPaP17curandStateXORWOWi,(.L_x_14 - _Z17init_spins_randomPaP17curandStateXORWOWi)
        .other          _Z17init_spins_randomPaP17curandStateXORWOWi,@"STO_CUDA_ENTRY STV_DEFAULT"
_Z17init_spins_randomPaP17curandStateXORWOWi:
.text._Z17init_spins_randomPaP17curandStateXORWOWi:
        /* <DEDUP_REMOVED lines=9> */
[----:B------:R-:W0:Y:S01]  /*0090*/  LDC.64 R2, c[0x0][0x388] ;  /* 0x0000e200ff027b82 */ /* 0x000e220000000a00 */
[----:B------:R-:W1:Y:S01]  /*00a0*/  LDCU.64 UR4, c[0x0][0x358] ;  /* 0x00006b00ff0477ac */ /* 0x000e620008000a00 */
[----:B------:R-:W2:Y:S01]  /*00b0*/  LDCU.64 UR6, c[0x0][0x380] ;  /* 0x00007000ff0677ac */ /* 0x000ea20008000a00 */
[----:B0-----:R-:W-:-:S05]  /*00c0*/  IMAD.WIDE R2, R11, 0x30, R2 ;  /* 0x000000300b027825 */ /* 0x001fca00078e0202 */
[----:B-1----:R-:W3:Y:S04]  /*00d0*/  LDG.E.64 R8, desc[UR4][R2.64] ;  /* 0x0000000402087981 */ /* 0x002ee8000c1e1b00 */
[----:B------:R-:W4:Y:S04]  /*00e0*/  LDG.E.64 R4, desc[UR4][R2.64+0x10] ;  /* 0x0000100402047981 */ /* 0x000f28000c1e1b00 */
[----:B------:R-:W5:Y:S01]  /*00f0*/  LDG.E.64 R6, desc[UR4][R2.64+0x8] ;  /* 0x0000080402067981 */ /* 0x000f62000c1e1b00 */
[----:B---3--:R-:W-:Y:S01]  /*0100*/  SHF.R.U32.HI R0, RZ, 0x2, R9 ;  /* 0x00000002ff007819 */ /* 0x008fe20000011609 */
[----:B------:R-:W-:-:S03]  /*0110*/  VIADD R8, R8, 0x587c5 ;  /* 0x000587c508087836 */ /* 0x000fc60000000000 */
[----:B------:R-:W-:Y:S01]  /*0120*/  LOP3.LUT R0, R0, R9, RZ, 0x3c, !PT ;  /* 0x0000000900007212 */ /* 0x000fe200078e3cff */
[----:B----4-:R-:W-:Y:S01]  /*0130*/  IMAD.SHL.U32 R9, R5, 0x10, RZ ;  /* 0x0000001005097824 */ /* 0x010fe200078e00ff */
[----:B------:R-:W-:Y:S01]  /*0140*/  MOV R13, R4 ;  /* 0x00000004000d7202 */ /* 0x000fe20000000f00 */
[----:B------:R-:W-:Y:S02]  /*0150*/  IMAD.MOV.U32 R14, RZ, RZ, R5 ;  /* 0x000000ffff0e7224 */ /* 0x000fe400078e0005 */
[----:B------:R-:W-:Y:S02]  /*0160*/  IMAD.SHL.U32 R10, R0, 0x2, RZ ;  /* 0x00000002000a7824 */ /* 0x000fe400078e00ff */
[----:B-----5:R-:W-:-:S03]  /*0170*/  IMAD.MOV.U32 R12, RZ, RZ, R7 ;  /* 0x000000ffff0c7224 */ /* 0x020fc600078e0007 */
[----:B------:R-:W-:Y:S01]  /*0180*/  LOP3.LUT R10, R0, R10, R9, 0x96, !PT ;  /* 0x0000000a000a7212 */ /* 0x000fe200078e9609 */
[----:B------:R-:W-:Y:S01]  /*0190*/  IMAD.MOV.U32 R9, RZ, RZ, 0x2f800000 ;  /* 0x2f800000ff097424 */ /* 0x000fe200078e00ff */
[----:B------:R-:W-:Y:S02]  /*01a0*/  STG.E.64 desc[UR4][R2.64+0x8], R12 ;  /* 0x0000080c02007986 */ /* 0x000fe4000c101b04 */
[----:B------:R-:W-:Y:S02]  /*01b0*/  LOP3.LUT R15, R10, R5, RZ, 0x3c, !PT ;  /* 0x000000050a0f7212 */ /* 0x000fe400078e3cff */
[----:B--2---:R-:W-:Y:S02]  /*01c0*/  IADD3 R10, P1, PT, R11, UR6, RZ ;  /* 0x000000060b0a7c10 */ /* 0x004fe4000ff3e0ff */
[----:B------:R-:W-:Y:S01]  /*01d0*/  IADD3 R0, PT, PT, R15, R8, RZ ;  /* 0x000000080f007210 */ /* 0x000fe20007ffe0ff */
[----:B------:R-:W-:Y:S01]  /*01e0*/  STG.E.64 desc[UR4][R2.64+0x10], R14 ;  /* 0x0000100e02007986 */ /* 0x000fe2000c101b04 */
[----:B------:R-:W-:-:S02]  /*01f0*/  LEA.HI.X.SX32 R11, R11, UR7, 0x1, P1 ;  /* 0x000000070b0b7c11 */ /* 0x000fc400088f0eff */
[----:B------:R-:W-:-:S05]  /*0200*/  I2FP.F32.U32 R0, R0 ;  /* 0x0000000000007245 */ /* 0x000fca0000201000 */
[----:B------:R-:W-:Y:S01]  /*0210*/  FFMA R0, R0, R9, 1.1641532182693481445e-10 ;  /* 0x2f00000000007423 */ /* 0x000fe20000000009 */
[----:B------:R-:W-:-:S04]  /*0220*/  MOV R9, R6 ;  /* 0x0000000600097202 */ /* 0x000fc80000000f00 */
[----:B------:R-:W-:Y:S01]  /*0230*/  FSETP.GEU.AND P0, PT, R0, 0.5, PT ;  /* 0x3f0000000000780b */ /* 0x000fe20003f0e000 */
[----:B------:R-:W-:Y:S01]  /*0240*/  IMAD.MOV.U32 R0, RZ, RZ, 0xffff ;  /* 0x0000ffffff007424 */ /* 0x000fe200078e00ff */
[----:B------:R-:W-:Y:S04]  /*0250*/  STG.E.64 desc[UR4][R2.64], R8 ;  /* 0x0000000802007986 */ /* 0x000fe8000c101b04 */
[----:B------:R-:W-:-:S05]  /*0260*/  SEL R5, R0, 0x1, !P0 ;  /* 0x0000000100057807 */ /* 0x000fca0004000000 */
[----:B------:R-:W-:Y:S01]  /*0270*/  STG.E.U8 desc[UR4][R10.64], R5 ;  /* 0x000000050a007986 */ /* 0x000fe2000c101104 */
[----:B------:R-:W-:Y:S05]  /*0280*/  EXIT ;  /* 0x000000000000794d */ /* 0x000fea0003800000 */
.L_x_2:
        /* <DEDUP_REMOVED lines=15> */
.L_x_14:


//--------------------- .text._Z8init_rngP17curandStateXORWOWyi --------------------------
	.section	.text._Z8init_rngP17curandStateXORWOWyi,"ax",@progbits
	.align	128
        .global         _Z8init_rngP17curandStateXORWOWyi
        .type           _Z8init_rngP17curandStateXORWOWyi,@function
        .size           _Z8init_rngP17curandStateXORWOWyi,(.L_x_15 - _Z8init_rngP17curandStateXORWOWyi)
        .other          _Z8init_rngP17curandStateXORWOWyi,@"STO_CUDA_ENTRY STV_DEFAULT"
_Z8init_rngP17curandStateXORWOWyi:
.text._Z8init_rngP17curandStateXORWOWyi:
        /* <DEDUP_REMOVED lines=11> */
[----:B------:R-:W-:Y:S01]  /*00b0*/  ISETP.NE.AND P0, PT, R13, RZ, PT ;  /* 0x000000ff0d00720c */ /* 0x000fe20003f05270 */
[----:B------:R-:W-:Y:S05]  /*00c0*/  BSSY.RECONVERGENT B0, `(.L_x_3) ;  /* 0x00000e1000007945 */ /* 0x000fea0003800200 */
[----:B------:R-:W2:Y:S01]  /*00d0*/  LDC.64 R6, c[0x0][0x380] ;  /* 0x0000e000ff067b82 */ /* 0x000ea20000000a00 */
[----:B0-----:R-:W-:Y:S02]  /*00e0*/  LOP3.LUT R0, R2, 0xaad26b49, RZ, 0x3c, !PT ;  /* 0xaad26b4902007812 */ /* 0x001fe400078e3cff */
[----:B------:R-:W-:-:S03]  /*00f0*/  LOP3.LUT R2, R3, 0xf7dcefdd, RZ, 0x3c, !PT ;  /* 0xf7dcefdd03027812 */ /* 0x000fc600078e3cff */
[----:B------:R-:W-:Y:S02]  /*0100*/  IMAD R0, R0, 0x4182bed5, RZ ;  /* 0x4182bed500007824 */ /* 0x000fe400078e02ff */
[----:B------:R-:W-:Y:S02]  /*0110*/  IMAD R3, R2, -0x658354e5, RZ ;  /* 0x9a7cab1b02037824 */ /* 0x000fe400078e02ff */
[----:B--2---:R-:W-:Y:S01]  /*0120*/  IMAD.WIDE R6, R13, 0x30, R6 ;  /* 0x000000300d067825 */ /* 0x004fe200078e0206 */
[C---:B------:R-:W-:Y:S02]  /*0130*/  LOP3.LUT R8, R0.reuse, 0x159a55e5, RZ, 0x3c, !PT ;  /* 0x159a55e500087812 */ /* 0x040fe400078e3cff */
[C---:B------:R-:W-:Y:S01]  /*0140*/  IADD3 R4, PT, PT, R0.reuse, 0x64f0c9, R3 ;  /* 0x0064f0c900047810 */ /* 0x040fe20007ffe003 */
[C---:B------:R-:W-:Y:S01]  /*0150*/  VIADD R5, R0.reuse, 0x75bcd15 ;  /* 0x075bcd1500057836 */ /* 0x040fe20000000000 */
[----:B------:R-:W-:Y:S01]  /*0160*/  LOP3.LUT R10, R3, 0x5491333, RZ, 0x3c, !PT ;  /* 0x05491333030a7812 */ /* 0x000fe200078e3cff */
[----:B------:R-:W-:-:S02]  /*0170*/  VIADD R11, R0, 0x583f19 ;  /* 0x00583f19000b7836 */ /* 0x000fc40000000000 */
[----:B------:R-:W-:Y:S01]  /*0180*/  VIADD R9, R3, 0x1f123bb5 ;  /* 0x1f123bb503097836 */ /* 0x000fe20000000000 */
[----:B-1----:R0:W-:Y:S04]  /*0190*/  STG.E.64 desc[UR4][R6.64], R4 ;  /* 0x0000000406007986 */ /* 0x0021e8000c101b04 */
[----:B------:R0:W-:Y:S04]  /*01a0*/  STG.E.64 desc[UR4][R6.64+0x8], R8 ;  /* 0x0000080806007986 */ /* 0x0001e8000c101b04 */
[----:B------:R0:W-:Y:S01]  /*01b0*/  STG.E.64 desc[UR4][R6.64+0x10], R10 ;  /* 0x0000100a06007986 */ /* 0x0001e2000c101b04 */
[----:B------:R-:W-:Y:S05]  /*01c0*/  @!P0 BRA `(.L_x_4) ;  /* 0x0000000c00408947 */ /* 0x000fea0003800000 */
[----:B------:R-:W-:Y:S01]  /*01d0*/  SHF.R.S32.HI R0, RZ, 0x1f, R13 ;  /* 0x0000001fff007819 */ /* 0x000fe2000001140d */
[----:B------:R-:W-:-:S07]  /*01e0*/  IMAD.MOV.U32 R12, RZ, RZ, RZ ;  /* 0x000000ffff0c7224 */ /* 0x000fce00078e00ff */
.L_x_10:
[----:B-1----:R-:W-:Y:S01]  /*01f0*/  LOP3.LUT R2, R13, 0x3, RZ, 0xc0, !PT ;  /* 0x000000030d027812 */ /* 0x002fe200078ec0ff */
[----:B------:R-:W-:Y:S03]  /*0200*/  BSSY.RECONVERGENT B1, `(.L_x_5) ;  /* 0x00000c6000017945 */ /* 0x000fe60003800200 */
[----:B------:R-:W-:-:S04]  /*0210*/  ISETP.NE.U32.AND P0, PT, R2, RZ, PT ;  /* 0x000000ff0200720c */ /* 0x000fc80003f05070 */
[----:B------:R-:W-:-:S13]  /*0220*/  ISETP.NE.AND.EX P0, PT, RZ, RZ, PT, P0 ;  /* 0x000000ffff00720c */ /* 0x000fda0003f05300 */
[----:B------:R-:W-:Y:S05]  /*0230*/  @!P0 BRA `(.L_x_6) ;  /* 0x0000000c00088947 */ /* 0x000fea0003800000 */
[----:B0-----:R-:W0:Y:S01]  /*0240*/  LDC.64 R8, c[0x4][RZ] ;  /* 0x01000000ff087b82 */ /* 0x001e220000000a00 */
[----:B------:R-:W-:Y:S02]  /*0250*/  IMAD.MOV.U32 R14, RZ, RZ, RZ ;  /* 0x000000ffff0e7224 */ /* 0x000fe400078e00ff */
[----:B0-----:R-:W-:-:S07]  /*0260*/  IMAD.WIDE.U32 R8, R12, 0xc80, R8 ;  /* 0x00000c800c087825 */ /* 0x001fce00078e0008 */
.L_x_9:
[----:B-1----:R-:W-:Y:S01]  /*0270*/  IMAD.MOV.U32 R15, RZ, RZ, RZ ;  /* 0x000000ffff0f7224 */ /* 0x002fe200078e00ff */
[----:B------:R-:W-:Y:S01]  /*0280*/  CS2R R2, SRZ ;  /* 0x0000000000027805 */ /* 0x000fe2000001ff00 */
[----:B------:R-:W-:Y:S01]  /*0290*/  IMAD.MOV.U32 R17, RZ, RZ, RZ ;  /* 0x000000ffff117224 */ /* 0x000fe200078e00ff */
[----:B------:R-:W-:-:S07]  /*02a0*/  CS2R R4, SRZ ;  /* 0x0000000000047805 */ /* 0x000fce000001ff00 */
.L_x_8:
[----:B------:R-:W-:-:S05]  /*02b0*/  IMAD.WIDE.U32 R10, R17, 0x4, R6 ;  /* 0x00000004110a7825 */ /* 0x000fca00078e0006 */
[----:B------:R0:W5:Y:S01]  /*02c0*/  LDG.E R16, desc[UR4][R10.64+0x4] ;  /* 0x000004040a107981 */ /* 0x000162000c1e1900 */
[----:B------:R-:W-:-:S07]  /*02d0*/  IMAD.MOV.U32 R19, RZ, RZ, RZ ;  /* 0x000000ffff137224 */ /* 0x000fce00078e00ff */
.L_x_7:
[----:B-----5:R-:W-:Y:S01]  /*02e0*/  SHF.R.U32.HI R24, RZ, R19, R16 ;  /* 0x00000013ff187219 */ /* 0x020fe20000011610 */
[----:B0-----:R-:W-:-:S03]  /*02f0*/  IMAD.SHL.U32 R10, R17, 0x20, RZ ;  /* 0x00000020110a7824 */ /* 0x001fc600078e00ff */
[----:B------:R-:W-:Y:S01]  /*0300*/  LOP3.LUT R11, R24, 0x1, RZ, 0xc0, !PT ;  /* 0x00000001180b7812 */ /* 0x000fe200078ec0ff */
[----:B------:R-:W-:-:S03]  /*0310*/  IMAD.IADD R10, R10, 0x1, R19 ;  /* 0x000000010a0a7824 */ /* 0x000fc600078e0213 */
[----:B------:R-:W-:Y:S01]  /*0320*/  ISETP.NE.U32.AND P0, PT, R11, 0x1, PT ;  /* 0x000000010b00780c */ /* 0x000fe20003f05070 */
[----:B------:R-:W-:-:S03]  /*0330*/  IMAD R11, R10, 0x5, RZ ;  /* 0x000000050a0b7824 */ /* 0x000fc600078e02ff */
[----:B------:R-:W-:Y:S01]  /*0340*/  R2P PR, R24, 0x7e ;  /* 0x0000007e18007804 */ /* 0x000fe20000000000 */
[----:B------:R-:W-:-:S08]  /*0350*/  IMAD.WIDE.U32 R10, R11, 0x4, R8 ;  /* 0x000000040b0a7825 */ /* 0x000fd000078e0008 */
[----:B------:R-:W2:Y:S04]  /*0360*/  @!P0 LDG.E R18, desc[UR4][R10.64] ;  /* 0x000000040a128981 */ /* 0x000ea8000c1e1900 */
[----:B------:R-:W3:Y:S04]  /*0370*/  @!P0 LDG.E R20, desc[UR4][R10.64+0x10] ;  /* 0x000010040a148981 */ /* 0x000ee8000c1e1900 */
[----:B------:R-:W4:Y:S04]  /*0380*/  @P1 LDG.E R22, desc[UR4][R10.64+0x14] ;  /* 0x000014040a161981 */ /* 0x000f28000c1e1900 */
[----:B------:R-:W4:Y:S04]  /*0390*/  @P2 LDG.E R26, desc[UR4][R10.64+0x28] ;  /* 0x000028040a1a2981 */ /* 0x000f28000c1e1900 */
[----:B------:R-:W4:Y:S04]  /*03a0*/  @!P0 LDG.E R21, desc[UR4][R10.64+0x4] ;  /* 0x000004040a158981 */ /* 0x000f28000c1e1900 */
[----:B------:R-:W4:Y:S04]  /*03b0*/  @!P0 LDG.E R23, desc[UR4][R10.64+0xc] ;  /* 0x00000c040a178981 */ /* 0x000f28000c1e1900 */
[----:B------:R-:W4:Y:S04]  /*03c0*/  @P1 LDG.E R25, desc[UR4][R10.64+0x18] ;  /* 0x000018040a191981 */ /* 0x000f28000c1e1900 */
[----:B------:R-:W4:Y:S04]  /*03d0*/  @P3 LDG.E R28, desc[UR4][R10.64+0x3c] ;  /* 0x00003c040a1c3981 */ /* 0x000f28000c1e1900 */
[----:B------:R-:W4:Y:S01]  /*03e0*/  @P6 LDG.E R27, desc[UR4][R10.64+0x7c] ;  /* 0x00007c040a1b6981 */ /* 0x000f22000c1e1900 */
[----:B--2---:R-:W-:-:S03]  /*03f0*/  @!P0 LOP3.LUT R15, R15, R18, RZ, 0x3c, !PT ;  /* 0x000000120f0f8212 */ /* 0x004fc600078e3cff */
[----:B------:R-:W2:Y:S01]  /*0400*/  @!P0 LDG.E R18, desc[UR4][R10.64+0x8] ;  /* 0x000008040a128981 */ /* 0x000ea2000c1e1900 */
[----:B---3--:R-:W-:-:S03]  /*0410*/  @!P0 LOP3.LUT R3, R3, R20, RZ, 0x3c, !PT ;  /* 0x0000001403038212 */ /* 0x008fc600078e3cff */
[----:B------:R-:W3:Y:S01]  /*0420*/  @P1 LDG.E R20, desc[UR4][R10.64+0x24] ;  /* 0x000024040a141981 */ /* 0x000ee2000c1e1900 */
[----:B----4-:R-:W-:-:S03]  /*0430*/  @P1 LOP3.LUT R15, R15, R22, RZ, 0x3c, !PT ;  /* 0x000000160f0f1212 */ /* 0x010fc600078e3cff */
[----:B------:R-:W4:Y:S01]  /*0440*/  @P2 LDG.E R22, desc[UR4][R10.64+0x38] ;  /* 0x000038040a162981 */ /* 0x000f22000c1e1900 */
[----:B------:R-:W-:-:S03]  /*0450*/  @P2 LOP3.LUT R15, R15, R26, RZ, 0x3c, !PT ;  /* 0x0000001a0f0f2212 */ /* 0x000fc600078e3cff */
[----:B------:R-:W4:Y:S01]  /*0460*/  @P4 LDG.E R26, desc[UR4][R10.64+0x50] ;  /* 0x000050040a1a4981 */ /* 0x000f22000c1e1900 */
[----:B------:R-:W-:-:S03]  /*0470*/  @!P0 LOP3.LUT R4, R4, R21, RZ, 0x3c, !PT ;  /* 0x0000001504048212 */ /* 0x000fc600078e3cff */
[----:B------:R-:W4:Y:S01]  /*0480*/  @P1 LDG.E R21, desc[UR4][R10.64+0x20] ;  /* 0x000020040a151981 */ /* 0x000f22000c1e1900 */
[----:B------:R-:W-:-:S03]  /*0490*/  @!P0 LOP3.LUT R2, R2, R23, RZ, 0x3c, !PT ;  /* 0x0000001702028212 */ /* 0x000fc600078e3cff */
[----:B------:R-:W4:Y:S01]  /*04a0*/  @P2 LDG.E R23, desc[UR4][R10.64+0x2c] ;  /* 0x00002c040a172981 */ /* 0x000f22000c1e1900 */
[----:B------:R-:W-:-:S03]  /*04b0*/  @P1 LOP3.LUT R4, R4, R25, RZ, 0x3c, !PT ;  /* 0x0000001904041212 */ /* 0x000fc600078e3cff */
[----:B------:R-:W4:Y:S01]  /*04c0*/  @P2 LDG.E R25, desc[UR4][R10.64+0x34] ;  /* 0x000034040a192981 */ /* 0x000f22000c1e1900 */
[----:B--2---:R-:W-:-:S03]  /*04d0*/  @!P0 LOP3.LUT R5, R5, R18, RZ, 0x3c, !PT ;  /* 0x0000001205058212 */ /* 0x004fc600078e3cff */
[----:B------:R-:W2:Y:S01]  /*04e0*/  @P1 LDG.E R18, desc[UR4][R10.64+0x1c] ;  /* 0x00001c040a121981 */ /* 0x000ea2000c1e1900 */
[----:B---3--:R-:W-:-:S03]  /*04f0*/  @P1 LOP3.LUT R3, R3, R20, RZ, 0x3c, !PT ;  /* 0x0000001403031212 */ /* 0x008fc600078e3cff */
[----:B------:R-:W3:Y:S01]  /*0500*/  @P2 LDG.E R20, desc[UR4][R10.64+0x30] ;  /* 0x000030040a142981 */ /* 0x000ee2000c1e1900 */
[----:B----4-:R-:W-:-:S03]  /*0510*/  @P2 LOP3.LUT R3, R3, R22, RZ, 0x3c, !PT ;  /* 0x0000001603032212 */ /* 0x010fc600078e3cff */
[----:B------:R-:W4:Y:S01]  /*0520*/  @P3 LDG.E R22, desc[UR4][R10.64+0x4c] ;  /* 0x00004c040a163981 */ /* 0x000f22000c1e1900 */
[----:B------:R-:W-:-:S04]  /*0530*/  @P3 LOP3.LUT R15, R15, R28, RZ, 0x3c, !PT ;  /* 0x0000001c0f0f3212 */ /* 0x000fc800078e3cff */
[----:B------:R-:W-:Y:S02]  /*0540*/  @P4 LOP3.LUT R15, R15, R26, RZ, 0x3c, !PT ;  /* 0x0000001a0f0f4212 */ /* 0x000fe400078e3cff */
[----:B------:R-:W-:Y:S01]  /*0550*/  @P1 LOP3.LUT R2, R2, R21, RZ, 0x3c, !PT ;  /* 0x0000001502021212 */ /* 0x000fe200078e3cff */
[----:B------:R-:W4:Y:S04]  /*0560*/  @P5 LDG.E R26, desc[UR4][R10.64+0x64] ;  /* 0x000064040a1a5981 */ /* 0x000f28000c1e1900 */
[----:B------:R-:W4:Y:S01]  /*0570*/  @P3 LDG.E R21, desc[UR4][R10.64+0x40] ;  /* 0x000040040a153981 */ /* 0x000f22000c1e1900 */
[----:B------:R-:W-:Y:S02]  /*0580*/  @P2 LOP3.LUT R4, R4, R23, RZ, 0x3c, !PT ;  /* 0x0000001704042212 */ /* 0x000fe400078e3cff */
[----:B------:R-:W-:Y:S01]  /*0590*/  @P2 LOP3.LUT R2, R2, R25, RZ, 0x3c, !PT ;  /* 0x0000001902022212 */ /* 0x000fe200078e3cff */
[----:B------:R-:W4:Y:S04]  /*05a0*/  @P3 LDG.E R23, desc[UR4][R10.64+0x48] ;  /* 0x000048040a173981 */ /* 0x000f28000c1e1900 */
[----:B------:R-:W4:Y:S01]  /*05b0*/  @P4 LDG.E R25, desc[UR4][R10.64+0x54] ;  /* 0x000054040a194981 */ /* 0x000f22000c1e1900 */
[----:B--2---:R-:W-:-:S03]  /*05c0*/  @P1 LOP3.LUT R5, R5, R18, RZ, 0x3c, !PT ;  /* 0x0000001205051212 */ /* 0x004fc600078e3cff */
[----:B------:R-:W2:Y:S01]  /*05d0*/  @P3 LDG.E R18, desc[UR4][R10.64+0x44] ;  /* 0x000044040a123981 */ /* 0x000ea2000c1e1900 */
[----:B---3--:R-:W-:-:S03]  /*05e0*/  @P2 LOP3.LUT R5, R5, R20, RZ, 0x3c, !PT ;  /* 0x0000001405052212 */ /* 0x008fc600078e3cff */
[----:B------:R-:W3:Y:S01]  /*05f0*/  @P4 LDG.E R20, desc[UR4][R10.64+0x58] ;  /* 0x000058040a144981 */ /* 0x000ee2000c1e1900 */
[----:B----4-:R-:W-:-:S03]  /*0600*/  @P3 LOP3.LUT R3, R3, R22, RZ, 0x3c, !PT ;  /* 0x0000001603033212 */ /* 0x010fc600078e3cff */
[----:B------:R-:W4:Y:S01]  /*0610*/  @P4 LDG.E R22, desc[UR4][R10.64+0x60] ;  /* 0x000060040a164981 */ /* 0x000f22000c1e1900 */
[----:B------:R-:W-:Y:S02]  /*0620*/  LOP3.LUT P0, RZ, R24, 0x80, RZ, 0xc0, !PT ;  /* 0x0000008018ff7812 */ /* 0x000fe4000780c0ff */
[----:B------:R-:W-:Y:S02]  /*0630*/  @P5 LOP3.LUT R15, R15, R26, RZ, 0x3c, !PT ;  /* 0x0000001a0f0f5212 */ /* 0x000fe400078e3cff */
[----:B------:R-:W4:Y:S01]  /*0640*/  @P6 LDG.E R26, desc[UR4][R10.64+0x78] ;  /* 0x000078040a1a6981 */ /* 0x000f22000c1e1900 */
[----:B------:R-:W-:-:S03]  /*0650*/  @P3 LOP3.LUT R4, R4, R21, RZ, 0x3c, !PT ;  /* 0x0000001504043212 */ /* 0x000fc600078e3cff */
[----:B------:R-:W4:Y:S01]  /*0660*/  @P4 LDG.E R21, desc[UR4][R10.64+0x5c] ;  /* 0x00005c040a154981 */ /* 0x000f22000c1e1900 */
[----:B------:R-:W-:-:S03]  /*0670*/  @P3 LOP3.LUT R2, R2, R23, RZ, 0x3c, !PT ;  /* 0x0000001702023212 */ /* 0x000fc600078e3cff */
[----:B------:R-:W4:Y:S01]  /*0680*/  @P5 LDG.E R23, desc[UR4][R10.64+0x68] ;  /* 0x000068040a175981 */ /* 0x000f22000c1e1900 */
[----:B------:R-:W-:-:S03]  /*0690*/  @P4 LOP3.LUT R4, R4, R25, RZ, 0x3c, !PT ;  /* 0x0000001904044212 */ /* 0x000fc600078e3cff */
[----:B------:R-:W4:Y:S01]  /*06a0*/  @P5 LDG.E R25, desc[UR4][R10.64+0x70] ;  /* 0x000070040a195981 */ /* 0x000f22000c1e1900 */
[----:B--2---:R-:W-:-:S03]  /*06b0*/  @P3 LOP3.LUT R5, R5, R18, RZ, 0x3c, !PT ;  /* 0x0000001205053212 */ /* 0x004fc600078e3cff */
[----:B------:R-:W2:Y:S01]  /*06c0*/  @P5 LDG.E R18, desc[UR4][R10.64+0x6c] ;  /* 0x00006c040a125981 */ /* 0x000ea2000c1e1900 */
[----:B---3--:R-:W-:-:S03]  /*06d0*/  @P4 LOP3.LUT R5, R5, R20, RZ, 0x3c, !PT ;  /* 0x0000001405054212 */ /* 0x008fc600078e3cff */
[----:B------:R-:W3:Y:S01]  /*06e0*/  @P5 LDG.E R20, desc[UR4][R10.64+0x74] ;  /* 0x000074040a145981 */ /* 0x000ee2000c1e1900 */
[----:B----4-:R-:W-:-:S03]  /*06f0*/  @P4 LOP3.LUT R3, R3, R22, RZ, 0x3c, !PT ;  /* 0x0000001603034212 */ /* 0x010fc600078e3cff */
[----:B------:R-:W4:Y:S01]  /*0700*/  @P0 LDG.E R22, desc[UR4][R10.64+0x8c] ;  /* 0x00008c040a160981 */ /* 0x000f22000c1e1900 */
[----:B------:R-:W-:-:S03]  /*0710*/  @P6 LOP3.LUT R15, R15, R26, RZ, 0x3c, !PT ;  /* 0x0000001a0f0f6212 */ /* 0x000fc600078e3cff */
        /* <DEDUP_REMOVED lines=13> */
[----:B------:R-:W-:Y:S02]  /*07f0*/  @P6 LOP3.LUT R4, R4, R27, RZ, 0x3c, !PT ;  /* 0x0000001b04046212 */ /* 0x000fe400078e3cff */
[----:B------:R-:W-:Y:S02]  /*0800*/  @P6 LOP3.LUT R2, R2, R21, RZ, 0x3c, !PT ;  /* 0x0000001502026212 */ /* 0x000fe400078e3cff */
[----:B------:R-:W-:Y:S02]  /*0810*/  @P0 LOP3.LUT R4, R4, R23, RZ, 0x3c, !PT ;  /* 0x0000001704040212 */ /* 0x000fe400078e3cff */
[----:B------:R-:W-:Y:S02]  /*0820*/  @P0 LOP3.LUT R2, R2, R25, RZ, 0x3c, !PT ;  /* 0x0000001902020212 */ /* 0x000fe400078e3cff */
[----:B--2---:R-:W-:Y:S02]  /*0830*/  @P6 LOP3.LUT R5, R5, R18, RZ, 0x3c, !PT ;  /* 0x0000001205056212 */ /* 0x004fe400078e3cff */
[----:B---3--:R-:W-:-:S02]  /*0840*/  @P6 LOP3.LUT R3, R3, R20, RZ, 0x3c, !PT ;  /* 0x0000001403036212 */ /* 0x008fc400078e3cff */
[----:B----4-:R-:W-:Y:S02]  /*0850*/  @P0 LOP3.LUT R5, R5, R22, RZ, 0x3c, !PT ;  /* 0x0000001605050212 */ /* 0x010fe400078e3cff */
[----:B------:R-:W-:Y:S02]  /*0860*/  @P0 LOP3.LUT R3, R3, R26, RZ, 0x3c, !PT ;  /* 0x0000001a03030212 */ /* 0x000fe400078e3cff */
[----:B------:R-:W-:-:S13]  /*0870*/  R2P PR, R24.B1, 0x7f ;  /* 0x0000007f18007804 */ /* 0x000fda0000001000 */
[----:B------:R-:W2:Y:S04]  /*0880*/  @P0 LDG.E R18, desc[UR4][R10.64+0xa0] ;  /* 0x0000a0040a120981 */ /* 0x000ea8000c1e1900 */
[----:B------:R-:W3:Y:S04]  /*0890*/  @P1 LDG.E R22, desc[UR4][R10.64+0xb4] ;  /* 0x0000b4040a161981 */ /* 0x000ee8000c1e1900 */
[----:B------:R-:W4:Y:S04]  /*08a0*/  @P2 LDG.E R26, desc[UR4][R10.64+0xc8] ;  /* 0x0000c8040a1a2981 */ /* 0x000f28000c1e1900 */
[----:B------:R-:W4:Y:S04]  /*08b0*/  @P3 LDG.E R28, desc[UR4][R10.64+0xdc] ;  /* 0x0000dc040a1c3981 */ /* 0x000f28000c1e1900 */
[----:B------:R-:W4:Y:S04]  /*08c0*/  @P0 LDG.E R23, desc[UR4][R10.64+0xa4] ;  /* 0x0000a4040a170981 */ /* 0x000f28000c1e1900 */
[----:B------:R-:W4:Y:S04]  /*08d0*/  @P0 LDG.E R20, desc[UR4][R10.64+0xa8] ;  /* 0x0000a8040a140981 */ /* 0x000f28000c1e1900 */
[----:B------:R-:W4:Y:S04]  /*08e0*/  @P4 LDG.E R25, desc[UR4][R10.64+0xf0] ;  /* 0x0000f0040a194981 */ /* 0x000f28000c1e1900 */
        /* <DEDUP_REMOVED lines=21> */
[----:B------:R-:W-:Y:S02]  /*0a40*/  LOP3.LUT P0, RZ, R24, 0x8000, RZ, 0xc0, !PT ;  /* 0x0000800018ff7812 */ /* 0x000fe4000780c0ff */
[----:B----4-:R-:W-:Y:S01]  /*0a50*/  @P5 LOP3.LUT R15, R15, R26, RZ, 0x3c, !PT ;  /* 0x0000001a0f0f5212 */ /* 0x010fe200078e3cff */
[----:B------:R-:W4:Y:S04]  /*0a60*/  @P3 LDG.E R24, desc[UR4][R10.64+0xe4] ;  /* 0x0000e4040a183981 */ /* 0x000f28000c1e1900 */
[----:B------:R-:W2:Y:S01]  /*0a70*/  @P6 LDG.E R26, desc[UR4][R10.64+0x118] ;  /* 0x000118040a1a6981 */ /* 0x000ea2000c1e1900 */
        /* <DEDUP_REMOVED lines=8> */
[----:B---3--:R-:W-:-:S03]  /*0b00*/  @P2 LOP3.LUT R3, R3, R22, RZ, 0x3c, !PT ;  /* 0x0000001603032212 */ /* 0x008fc600078e3cff */
[----:B------:R-:W3:Y:S01]  /*0b10*/  @P4 LDG.E R22, desc[UR4][R10.64+0x100] ;  /* 0x000100040a164981 */ /* 0x000ee2000c1e1900 */
[----:B--2---:R-:W-:-:S03]  /*0b20*/  @P6 LOP3.LUT R15, R15, R26, RZ, 0x3c, !PT ;  /* 0x0000001a0f0f6212 */ /* 0x004fc600078e3cff */
[----:B------:R-:W2:Y:S01]  /*0b30*/  @P0 LDG.E R26, desc[UR4][R10.64+0x12c] ;  /* 0x00012c040a1a0981 */ /* 0x000ea2000c1e1900 */
[----:B----4-:R-:W-:-:S03]  /*0b40*/  @P2 LOP3.LUT R2, R2, R23, RZ, 0x3c, !PT ;  /* 0x0000001702022212 */ /* 0x010fc600078e3cff */
[----:B------:R-:W4:Y:S01]  /*0b50*/  @P4 LDG.E R23, desc[UR4][R10.64+0xfc] ;  /* 0x0000fc040a174981 */ /* 0x000f22000c1e1900 */
[----:B------:R-:W-:-:S03]  /*0b60*/  @P2 LOP3.LUT R5, R5, R20, RZ, 0x3c, !PT ;  /* 0x0000001405052212 */ /* 0x000fc600078e3cff */
[----:B------:R-:W4:Y:S01]  /*0b70*/  @P4 LDG.E R20, desc[UR4][R10.64+0xf8] ;  /* 0x0000f8040a144981 */ /* 0x000f22000c1e1900 */
[----:B------:R-:W-:Y:S02]  /*0b80*/  @P3 LOP3.LUT R2, R2, R27, RZ, 0x3c, !PT ;  /* 0x0000001b02023212 */ /* 0x000fe400078e3cff */
[----:B------:R-:W-:Y:S01]  /*0b90*/  @P3 LOP3.LUT R4, R4, R25, RZ, 0x3c, !PT ;  /* 0x0000001904043212 */ /* 0x000fe200078e3cff */
[----:B------:R-:W4:Y:S01]  /*0ba0*/  @P5 LDG.E R27, desc[UR4][R10.64+0x110] ;  /* 0x000110040a1b5981 */ /* 0x000f22000c1e1900 */
[----:B------:R-:W-:-:S03]  /*0bb0*/  @P3 LOP3.LUT R5, R5, R24, RZ, 0x3c, !PT ;  /* 0x0000001805053212 */ /* 0x000fc600078e3cff */
[----:B------:R-:W4:Y:S04]  /*0bc0*/  @P5 LDG.E R25, desc[UR4][R10.64+0x108] ;  /* 0x000108040a195981 */ /* 0x000f28000c1e1900 */
        /* <DEDUP_REMOVED lines=19> */
[----:B------:R-:W-:-:S05]  /*0d00*/  VIADD R19, R19, 0x10 ;  /* 0x0000001013137836 */ /* 0x000fca0000000000 */
[----:B------:R-:W-:Y:S02]  /*0d10*/  ISETP.NE.AND P1, PT, R19, 0x20, PT ;  /* 0x000000201300780c */ /* 0x000fe40003f25270 */
[----:B------:R-:W-:Y:S02]  /*0d20*/  @P5 LOP3.LUT R3, R3, R18, RZ, 0x3c, !PT ;  /* 0x0000001203035212 */ /* 0x000fe400078e3cff */
[----:B------:R-:W-:Y:S02]  /*0d30*/  @P6 LOP3.LUT R4, R4, R21, RZ, 0x3c, !PT ;  /* 0x0000001504046212 */ /* 0x000fe400078e3cff */
[----:B---3--:R-:W-:-:S04]  /*0d40*/  @P6 LOP3.LUT R3, R3, R22, RZ, 0x3c, !PT ;  /* 0x0000001603036212 */ /* 0x008fc800078e3cff */
[----:B--2---:R-:W-:Y:S02]  /*0d50*/  @P0 LOP3.LUT R3, R3, R26, RZ, 0x3c, !PT ;  /* 0x0000001a03030212 */ /* 0x004fe400078e3cff */
[----:B----4-:R-:W-:Y:S02]  /*0d60*/  @P6 LOP3.LUT R2, R2, R23, RZ, 0x3c, !PT ;  /* 0x0000001702026212 */ /* 0x010fe400078e3cff */
[----:B------:R-:W-:Y:S02]  /*0d70*/  @P6 LOP3.LUT R5, R5, R20, RZ, 0x3c, !PT ;  /* 0x0000001405056212 */ /* 0x000fe400078e3cff */
[----:B------:R-:W-:Y:S02]  /*0d80*/  @P0 LOP3.LUT R2, R2, R27, RZ, 0x3c, !PT ;  /* 0x0000001b02020212 */ /* 0x000fe400078e3cff */
[----:B------:R-:W-:Y:S02]  /*0d90*/  @P0 LOP3.LUT R4, R4, R25, RZ, 0x3c, !PT ;  /* 0x0000001904040212 */ /* 0x000fe400078e3cff */
[----:B------:R-:W-:Y:S01]  /*0da0*/  @P0 LOP3.LUT R5, R5, R24, RZ, 0x3c, !PT ;  /* 0x0000001805050212 */ /* 0x000fe200078e3cff */
[----:B------:R-:W-:Y:S06]  /*0db0*/  @P1 BRA `(.L_x_7) ;  /* 0xfffffff400481947 */ /* 0x000fec000383ffff */
[----:B------:R-:W-:-:S05]  /*0dc0*/  VIADD R17, R17, 0x1 ;  /* 0x0000000111117836 */ /* 0x000fca0000000000 */
[----:B------:R-:W-:-:S13]  /*0dd0*/  ISETP.NE.AND P0, PT, R17, 0x5, PT ;  /* 0x000000051100780c */ /* 0x000fda0003f05270 */
[----:B------:R-:W-:Y:S05]  /*0de0*/  @P0 BRA `(.L_x_8) ;  /* 0xfffffff400300947 */ /* 0x000fea000383ffff */
[----:B------:R1:W-:Y:S01]  /*0df0*/  STG.E.64 desc[UR4][R6.64+0x8], R4 ;  /* 0x0000080406007986 */ /* 0x0003e2000c101b04 */
[----:B------:R-:W-:Y:S01]  /*0e00*/  VIADD R14, R14, 0x1 ;  /* 0x000000010e0e7836 */ /* 0x000fe20000000000 */
[----:B------:R-:W-:Y:S02]  /*0e10*/  LOP3.LUT R11, R13, 0x3, RZ, 0xc0, !PT ;  /* 0x000000030d0b7812 */ /* 0x000fe400078ec0ff */
[----:B------:R1:W-:Y:S02]  /*0e20*/  STG.E.64 desc[UR4][R6.64+0x10], R2 ;  /* 0x0000100206007986 */ /* 0x0003e4000c101b04 */
[----:B------:R-:W-:Y:S02]  /*0e30*/  ISETP.GE.U32.AND P0, PT, R14, R11, PT ;  /* 0x0000000b0e00720c */ /* 0x000fe40003f06070 */
[----:B------:R1:W-:Y:S11]  /*0e40*/  STG.E desc[UR4][R6.64+0x4], R15 ;  /* 0x0000040f06007986 */ /* 0x0003f6000c101904 */
[----:B------:R-:W-:Y:S05]  /*0e50*/  @!P0 BRA `(.L_x_9) ;  /* 0xfffffff400048947 */ /* 0x000fea000383ffff */
.L_x_6:
[----:B------:R-:W-:Y:S05]  /*0e60*/  BSYNC.RECONVERGENT B1 ;  /* 0x0000000000017941 */ /* 0x000fea0003800200 */
.L_x_5:
[C---:B------:R-:W-:Y:S01]  /*0e70*/  ISETP.GT.U32.AND P0, PT, R13.reuse, 0x3, PT ;  /* 0x000000030d00780c */ /* 0x040fe20003f04070 */
[----:B------:R-:W-:Y:S01]  /*0e80*/  VIADD R12, R12, 0x1 ;  /* 0x000000010c0c7836 */ /* 0x000fe20000000000 */
[--C-:B------:R-:W-:Y:S02]  /*0e90*/  SHF.R.U64 R13, R13, 0x2, R0.reuse ;  /* 0x000000020d0d7819 */ /* 0x100fe40000001200 */
[----:B------:R-:W-:Y:S02]  /*0ea0*/  ISETP.GT.U32.AND.EX P0, PT, R0, RZ, PT, P0 ;  /* 0x000000ff0000720c */ /* 0x000fe40003f04100 */
[----:B------:R-:W-:-:S11]  /*0eb0*/  SHF.R.U32.HI R0, RZ, 0x2, R0 ;  /* 0x00000002ff007819 */ /* 0x000fd60000011600 */
[----:B------:R-:W-:Y:S05]  /*0ec0*/  @P0 BRA `(.L_x_10) ;  /* 0xfffffff000c80947 */ /* 0x000fea000383ffff */
.L_x_4:
[----:B------:R-:W-:Y:S05]  /*0ed0*/  BSYNC.RECONVERGENT B0 ;  /* 0x0000000000007941 */ /* 0x000fea0003800200 */
.L_x_3:
[----:B------:R-:W-:Y:S04]  /*0ee0*/  STG.E.64 desc[UR4][R6.64+0x18], RZ ;  /* 0x000018ff06007986 */ /* 0x000fe8000c101b04 */
[----:B------:R-:W-:Y:S04]  /*0ef0*/  STG.E desc[UR4][R6.64+0x20], RZ ;  /* 0x000020ff06007986 */ /* 0x000fe8000c101904 */
[----:B------:R-:W-:Y:S01]  /*0f00*/  STG.E.64 desc[UR4][R6.64+0x28], RZ ;  /* 0x000028ff06007986 */ /* 0x000fe2000c101b04 */
[----:B------:R-:W-:Y:S05]  /*0f10*/  EXIT ;  /* 0x000000000000794d */ /* 0x000fea0003800000 */
.L_x_11:
        /* <DEDUP_REMOVED lines=14> */
.L_x_15:


//--------------------- .nv.global.init           --------------------------
	.section	.nv.global.init,"aw",@progbits
	.align	4
.nv.global.init:
	.type		mrg32k3aM1SubSeq,@object
	.size		mrg32k3aM1SubSeq,(mrg32k3aM2SubSeq - mrg32k3aM1SubSeq)
mrg32k3aM1SubSeq:
        /*0000*/ 	.byte	0x0b, 0xcc, 0xee, 0x04, 0x73, 0x29, 0x8b, 0x6f, 0xf6, 0x53, 0x03, 0xf6, 0x23, 0xf6, 0xea, 0xda
        /* <DEDUP_REMOVED lines=125> */
	.type		mrg32k3aM2SubSeq,@object
	.size		mrg32k3aM2SubSeq,(mrg32k3aM1 - mrg32k3aM2SubSeq)
mrg32k3aM2SubSeq:
        /* <DEDUP_REMOVED lines=126> */
	.type		mrg32k3aM1,@object
	.size		mrg32k3aM1,(mrg32k3aM1Seq - mrg32k3aM1)
mrg32k3aM1:
        /* <DEDUP_REMOVED lines=144> */
	.type		mrg32k3aM1Seq,@object
	.size		mrg32k3aM1Seq,(mrg32k3aM2 - mrg32k3aM1Seq)
mrg32k3aM1Seq:
        /* <DEDUP_REMOVED lines=144> */
	.type		mrg32k3aM2,@object
	.size		mrg32k3aM2,(mrg32k3aM2Seq - mrg32k3aM2)
mrg32k3aM2:
        /* <DEDUP_REMOVED lines=144> */
	.type		mrg32k3aM2Seq,@object
	.size		mrg32k3aM2Seq,(precalc_xorwow_matrix - mrg32k3aM2Seq)
mrg32k3aM2Seq:
        /* <DEDUP_REMOVED lines=144> */
	.type		precalc_xorwow_matrix,@object
	.size		precalc_xorwow_matrix,(precalc_xorwow_offset_matrix - precalc_xorwow_matrix)
precalc_xorwow_matrix:
        /* <DEDUP_REMOVED lines=6400> */
	.type		precalc_xorwow_offset_matrix,@object
	.size		precalc_xorwow_offset_matrix,(.L_1 - precalc_xorwow_offset_matrix)
precalc_xorwow_offset_matrix:
        /* <DEDUP_REMOVED lines=6400> */
.L_1:


//--------------------- .nv.shared.reserved.0     --------------------------
	.section	.nv.shared.reserved.0,"aw",@nobits
	.weak		__nv_reservedSMEM_offset_0_alias
	.size		__nv_reservedSMEM_offset_0_alias, 0, 64
	.other		__nv_reservedSMEM_offset_0_alias,@"STO_CUDA_RESERVED_SHARED STV_DEFAULT"
__nv_reservedSMEM_offset_0_alias:
	.zero		0
	.zero		64


//--------------------- .nv.constant0._Z21compute_magnetizationPaPii --------------------------
	.section	.nv.constant0._Z21compute_magnetizationPaPii,"a",@progbits
	.sectionflags	@""
	.align	4
.nv.constant0._Z21compute_magnetizationPaPii:
	.zero		916


//--------------------- .nv.constant0._Z23metropolis_update_colorPaP17curandStateXORWOWfii --------------------------
	.section	.nv.constant0._Z23metropolis_update_colorPaP17curandStateXORWOWfii,"a",@progbits
	.sectionflags	@""
	.align	4
.nv.constant0._Z23metropolis_update_colorPaP17curandStateXORWOWfii:
	.zero		924


//--------------------- .nv.constant0._Z17init_spins_randomPaP17curandStateXORWOWi --------------------------
	.section	.nv.constant0._Z17init_spins_randomPaP17curandStateXORWOWi,"a",@progbits
	.sectionflags	@""
	.align	4
.nv.constant0._Z17init_spins_randomPaP17curandStateXORWOWi:
	.zero		916


//--------------------- .nv.constant0._Z8init_rngP17curandStateXORWOWyi --------------------------
	.section	.nv.constant0._Z8init_rngP17curandStateXORWOWyi,"a",@progbits
	.sectionflags	@""
	.align	4
.nv.constant0._Z8init_rngP17curandStateXORWOWyi:
	.zero		916


//--------------------- SYMBOLS --------------------------

	.type		.nv.reservedSmem.offset0,@object
	.size		.nv.reservedSmem.offset0,0x4
